	.target	sm_90a

	.elftype	@"ET_EXEC"


//--------------------- .note.nv.tkinfo           --------------------------
	.section	.note.nv.tkinfo,"",@"SHT_NOTE"
	.sectionflags	@"SHF_NOTE_NV_TKINFO"
	.tkinfo
        /*0018*/ 	.word	0x00000002
        /*0030*/ 	.string	""
        /*0030*/ 	.string	"ptxas"
        /*0030*/ 	.string	"Cuda compilation tools, release 13.0, V13.0.88"
        /*0030*/ 	.string	"Build cuda_13.0.r13.0/compiler.36424714_0"
        /*0030*/ 	.string	"-arch sm_90a -m 64 "



//--------------------- .note.nv.cuinfo           --------------------------
	.section	.note.nv.cuinfo,"",@"SHT_NOTE"
	.sectionflags	@"SHF_NOTE_NV_CUINFO"
        /*0018*/ 	.short	0x0002
        /*001a*/ 	.short	0x005a
        /*001c*/ 	.short	0x0082
	.zero		2


//--------------------- .nv.info                  --------------------------
	.section	.nv.info,"",@"SHT_CUDA_INFO"
	.align	4


	//----- nvinfo : EIATTR_REGCOUNT
	.align		4
        /*0000*/ 	.byte	0x04, 0x2f
        /*0002*/ 	.short	(.L_15 - .L_14)
	.align		4
.L_14:
        /*0004*/ 	.word	index@(_ZN7cutlass13device_kernelINS_4gemm6kernel13GemmUniversalIN4cute5tupleIJiiiiEEENS1_10collective13CollectiveMmaINS1_34MainloopSm90TmaGmmaWarpSpecializedILi5ENS5_IJNS4_1CILi4EEENSA_ILi2EEENSA_ILi1EEEEEENS1_35KernelTmaWarpSpecializedCooperativeEEENS5_IJNSA_ILi128EEESH_NSA_ILi64EEEEEENS_6half_tENS5_IJlSD_lEEESK_SL_NS4_8TiledMMAINS4_8MMA_AtomIJNS4_4SM904GMMA26MMA_64x128x16_F32F16F16_SSILNSP_5MajorE0ELSR_0ELNSP_7ScaleInE1ELSS_1EEEEEENS4_6LayoutINS5_IJSC_SD_SD_EEENS5_IJSD_NSA_ILi0EEESX_EEEEENS5_IJNS4_10UnderscoreES10_S10_EEEEENS4_23SM90_TMA_LOAD_MULTICASTENS4_14ComposedLayoutINS4_7SwizzleILi3ELi4ELi3EEENS4_18smem_ptr_flag_bitsILi16EEENSV_INS5_IJNSA_ILi8EEESI_EEENS5_IJSI_SD_EEEEEEEvNS4_8identityES13_S1D_vS1E_EENS_8epilogue10collective6detail29Sm90TmaWarpSpecializedAdapterINS1H_15DefaultEpilogueISK_SL_SL_NS1G_6thread17LinearCombinationISK_Li1EffLNS1L_9ScaleType4KindE0ELNS_15FloatRoundStyleE2ESK_EENS1_15EpilogueDefaultEEEEEvvEEEEvNT_6ParamsE)
        /*0008*/ 	.word	0x000000a8


	//----- nvinfo : EIATTR_FRAME_SIZE
	.align		4
.L_15:
        /*000c*/ 	.byte	0x04, 0x11
        /*000e*/ 	.short	(.L_17 - .L_16)
	.align		4
.L_16:
        /*0010*/ 	.word	index@(_ZN7cutlass13device_kernelINS_4gemm6kernel13GemmUniversalIN4cute5tupleIJiiiiEEENS1_10collective13CollectiveMmaINS1_34MainloopSm90TmaGmmaWarpSpecializedILi5ENS5_IJNS4_1CILi4EEENSA_ILi2EEENSA_ILi1EEEEEENS1_35KernelTmaWarpSpecializedCooperativeEEENS5_IJNSA_ILi128EEESH_NSA_ILi64EEEEEENS_6half_tENS5_IJlSD_lEEESK_SL_NS4_8TiledMMAINS4_8MMA_AtomIJNS4_4SM904GMMA26MMA_64x128x16_F32F16F16_SSILNSP_5MajorE0ELSR_0ELNSP_7ScaleInE1ELSS_1EEEEEENS4_6LayoutINS5_IJSC_SD_SD_EEENS5_IJSD_NSA_ILi0EEESX_EEEEENS5_IJNS4_10UnderscoreES10_S10_EEEEENS4_23SM90_TMA_LOAD_MULTICASTENS4_14ComposedLayoutINS4_7SwizzleILi3ELi4ELi3EEENS4_18smem_ptr_flag_bitsILi16EEENSV_INS5_IJNSA_ILi8EEESI_EEENS5_IJSI_SD_EEEEEEEvNS4_8identityES13_S1D_vS1E_EENS_8epilogue10collective6detail29Sm90TmaWarpSpecializedAdapterINS1H_15DefaultEpilogueISK_SL_SL_NS1G_6thread17LinearCombinationISK_Li1EffLNS1L_9ScaleType4KindE0ELNS_15FloatRoundStyleE2ESK_EENS1_15EpilogueDefaultEEEEEvvEEEEvNT_6ParamsE)
        /*0014*/ 	.word	0x00000000


	//----- nvinfo : EIATTR_MIN_STACK_SIZE
	.align		4
.L_17:
        /*0018*/ 	.byte	0x04, 0x12
        /*001a*/ 	.short	(.L_19 - .L_18)
	.align		4
.L_18:
        /*001c*/ 	.word	index@(_ZN7cutlass13device_kernelINS_4gemm6kernel13GemmUniversalIN4cute5tupleIJiiiiEEENS1_10collective13CollectiveMmaINS1_34MainloopSm90TmaGmmaWarpSpecializedILi5ENS5_IJNS4_1CILi4EEENSA_ILi2EEENSA_ILi1EEEEEENS1_35KernelTmaWarpSpecializedCooperativeEEENS5_IJNSA_ILi128EEESH_NSA_ILi64EEEEEENS_6half_tENS5_IJlSD_lEEESK_SL_NS4_8TiledMMAINS4_8MMA_AtomIJNS4_4SM904GMMA26MMA_64x128x16_F32F16F16_SSILNSP_5MajorE0ELSR_0ELNSP_7ScaleInE1ELSS_1EEEEEENS4_6LayoutINS5_IJSC_SD_SD_EEENS5_IJSD_NSA_ILi0EEESX_EEEEENS5_IJNS4_10UnderscoreES10_S10_EEEEENS4_23SM90_TMA_LOAD_MULTICASTENS4_14ComposedLayoutINS4_7SwizzleILi3ELi4ELi3EEENS4_18smem_ptr_flag_bitsILi16EEENSV_INS5_IJNSA_ILi8EEESI_EEENS5_IJSI_SD_EEEEEEEvNS4_8identityES13_S1D_vS1E_EENS_8epilogue10collective6detail29Sm90TmaWarpSpecializedAdapterINS1H_15DefaultEpilogueISK_SL_SL_NS1G_6thread17LinearCombinationISK_Li1EffLNS1L_9ScaleType4KindE0ELNS_15FloatRoundStyleE2ESK_EENS1_15EpilogueDefaultEEEEEvvEEEEvNT_6ParamsE)
        /*0020*/ 	.word	0x00000000
.L_19:


//--------------------- .nv.compat                --------------------------
	.section	.nv.compat,"",@"SHT_CUDA_COMPAT_INFO"
	.align	4
        /*0000*/ 	.byte	0x02, 0x09, 0x01, 0x00, 0x02, 0x02, 0x04, 0x00, 0x02, 0x05, 0x05, 0x00, 0x03, 0x07, 0x01, 0x01
        /*0010*/ 	.byte	0x02, 0x03, 0x01, 0x00, 0x02, 0x06, 0x01, 0x00, 0x04, 0x0b, 0x08, 0x00, 0x00, 0x00, 0x00, 0x00
        /*0020*/ 	.byte	0x00, 0x00, 0x00, 0x00


//--------------------- .nv.info._ZN7cutlass13device_kernelINS_4gemm6kernel13GemmUniversalIN4cute5tupleIJiiiiEEENS1_10collective13CollectiveMmaINS1_34MainloopSm90TmaGmmaWarpSpecializedILi5ENS5_IJNS4_1CILi4EEENSA_ILi2EEENSA_ILi1EEEEEENS1_35KernelTmaWarpSpecializedCooperativeEEENS5_IJNSA_ILi128EEESH_NSA_ILi64EEEEEENS_6half_tENS5_IJlSD_lEEESK_SL_NS4_8TiledMMAINS4_8MMA_AtomIJNS4_4SM904GMMA26MMA_64x128x16_F32F16F16_SSILNSP_5MajorE0ELSR_0ELNSP_7ScaleInE1ELSS_1EEEEEENS4_6LayoutINS5_IJSC_SD_SD_EEENS5_IJSD_NSA_ILi0EEESX_EEEEENS5_IJNS4_10UnderscoreES10_S10_EEEEENS4_23SM90_TMA_LOAD_MULTICASTENS4_14ComposedLayoutINS4_7SwizzleILi3ELi4ELi3EEENS4_18smem_ptr_flag_bitsILi16EEENSV_INS5_IJNSA_ILi8EEESI_EEENS5_IJSI_SD_EEEEEEEvNS4_8identityES13_S1D_vS1E_EENS_8epilogue10collective6detail29Sm90TmaWarpSpecializedAdapterINS1H_15DefaultEpilogueISK_SL_SL_NS1G_6thread17LinearCombinationISK_Li1EffLNS1L_9ScaleType4KindE0ELNS_15FloatRoundStyleE2ESK_EENS1_15EpilogueDefaultEEEEEvvEEEEvNT_6ParamsE --------------------------
	.section	.nv.info._ZN7cutlass13device_kernelINS_4gemm6kernel13GemmUniversalIN4cute5tupleIJiiiiEEENS1_10collective13CollectiveMmaINS1_34MainloopSm90TmaGmmaWarpSpecializedILi5ENS5_IJNS4_1CILi4EEENSA_ILi2EEENSA_ILi1EEEEEENS1_35KernelTmaWarpSpecializedCooperativeEEENS5_IJNSA_ILi128EEESH_NSA_ILi64EEEEEENS_6half_tENS5_IJlSD_lEEESK_SL_NS4_8TiledMMAINS4_8MMA_AtomIJNS4_4SM904GMMA26MMA_64x128x16_F32F16F16_SSILNSP_5MajorE0ELSR_0ELNSP_7ScaleInE1ELSS_1EEEEEENS4_6LayoutINS5_IJSC_SD_SD_EEENS5_IJSD_NSA_ILi0EEESX_EEEEENS5_IJNS4_10UnderscoreES10_S10_EEEEENS4_23SM90_TMA_LOAD_MULTICASTENS4_14ComposedLayoutINS4_7SwizzleILi3ELi4ELi3EEENS4_18smem_ptr_flag_bitsILi16EEENSV_INS5_IJNSA_ILi8EEESI_EEENS5_IJSI_SD_EEEEEEEvNS4_8identityES13_S1D_vS1E_EENS_8epilogue10collective6detail29Sm90TmaWarpSpecializedAdapterINS1H_15DefaultEpilogueISK_SL_SL_NS1G_6thread17LinearCombinationISK_Li1EffLNS1L_9ScaleType4KindE0ELNS_15FloatRoundStyleE2ESK_EENS1_15EpilogueDefaultEEEEEvvEEEEvNT_6ParamsE,"",@"SHT_CUDA_INFO"
	.sectionflags	@""
	.align	4


	//----- nvinfo : EIATTR_CUDA_API_VERSION
	.align		4
        /*0000*/ 	.byte	0x04, 0x37
        /*0002*/ 	.short	(.L_21 - .L_20)
.L_20:
        /*0004*/ 	.word	0x00000082


	//----- nvinfo : EIATTR_KPARAM_INFO
	.align		4
.L_21:
        /*0008*/ 	.byte	0x04, 0x17
        /*000a*/ 	.short	(.L_23 - .L_22)
.L_22:
        /*000c*/ 	.word	0x00000000
        /*0010*/ 	.short	0x0000
        /*0012*/ 	.short	0x0070
        /*0014*/ 	.byte	0x00, 0xf0, 0x01, 0x10


	//----- nvinfo : EIATTR_SPARSE_MMA_MASK
	.align		4
.L_23:
        /*0018*/ 	.byte	0x03, 0x50
        /*001a*/ 	.short	0x0000


	//----- nvinfo : EIATTR_MAXREG_COUNT
	.align		4
        /*001c*/ 	.byte	0x03, 0x1b
        /*001e*/ 	.short	0x00a8


	//----- nvinfo : EIATTR_NUM_BARRIERS
	.align		4
        /*0020*/ 	.byte	0x02, 0x4c
        /*0022*/ 	.byte	0x01
	.zero		1


	//----- nvinfo : EIATTR_EXTERNS
	.align		4
        /*0024*/ 	.byte	0x04, 0x0f
        /*0026*/ 	.short	(.L_25 - .L_24)


	//   ....[0]....
	.align		4
.L_24:
        /*0028*/ 	.word	index@(__assertfail)


	//----- nvinfo : EIATTR_MERCURY_ISA_VERSION
	.align		4
.L_25:
        /*002c*/ 	.byte	0x03, 0x5f
        /*002e*/ 	.short	0x0101


	//----- nvinfo : EIATTR_INT_WARP_WIDE_INSTR_OFFSETS
	.align		4
        /*0030*/ 	.byte	0x04, 0x31
        /*0032*/ 	.short	(.L_27 - .L_26)


	//   ....[0]....
.L_26:
        /*0034*/ 	.word	0x00000500


	//   ....[1]....
        /*0038*/ 	.word	0x00000520


	//   ....[2]....
        /*003c*/ 	.word	0x000006d0


	//   ....[3]....
        /*0040*/ 	.word	0x00001f40


	//----- nvinfo : EIATTR_COOP_GROUP_MASK_REGIDS
	.align		4
.L_27:
        /*0044*/ 	.byte	0x04, 0x29
        /*0046*/ 	.short	(.L_29 - .L_28)


	//   ....[0]....
.L_28:
        /*0048*/ 	.word	0xffffffff


	//   ....[1]....
        /*004c*/ 	.word	0xffffffff


	//   ....[2]....
        /*0050*/ 	.word	0xffffffff


	//   ....[3]....
        /*0054*/ 	.word	0xffffffff


	//   ....[4]....
        /*0058*/ 	.word	0xffffffff


	//   ....[5]....
        /*005c*/ 	.word	0xffffffff


	//----- nvinfo : EIATTR_COOP_GROUP_INSTR_OFFSETS
	.align		4
.L_29:
        /*0060*/ 	.byte	0x04, 0x28
        /*0062*/ 	.short	(.L_31 - .L_30)


	//   ....[0]....
.L_30:
        /*0064*/ 	.word	0x00000060


	//   ....[1]....
        /*0068*/ 	.word	0x00000070


	//   ....[2]....
        /*006c*/ 	.word	0x00000130


	//   ....[3]....
        /*0070*/ 	.word	0x00000320


	//   ....[4]....
        /*0074*/ 	.word	0x00000840


	//   ....[5]....
        /*0078*/ 	.word	0x000014c0


	//----- nvinfo : EIATTR_REG_RECONFIG
	.align		4
.L_31:
        /*007c*/ 	.byte	0x01, 0x54
	.zero		2


	//----- nvinfo : EIATTR_SYSCALL_OFFSETS
	.align		4
        /*0080*/ 	.byte	0x04, 0x46
        /*0082*/ 	.short	(.L_33 - .L_32)


	//   ....[0]....
.L_32:
        /*0084*/ 	.word	0x000016b0


	//----- nvinfo : EIATTR_MBARRIER_INSTR_OFFSETS
	.align		4
.L_33:
        /*0088*/ 	.byte	0x04, 0x39
        /*008a*/ 	.short	(.L_35 - .L_34)


	//   ....[0]....
.L_34:
        /*008c*/ 	.word	0x00000250
        /*0090*/ 	.word	0x000000ff
        /*0094*/ 	.word	0x00000000
        /*0098*/ 	.short	0x0100
        /*009a*/ 	.byte	0x08
	.zero		1


	//   ....[1]....
        /*009c*/ 	.word	0x00000260
        /*00a0*/ 	.word	0x000000ff
        /*00a4*/ 	.word	0x00000028
        /*00a8*/ 	.short	0x0100
        /*00aa*/ 	.byte	0x08
	.zero		1


	//   ....[2]....
        /*00ac*/ 	.word	0x00000270
        /*00b0*/ 	.word	0x000000ff
        /*00b4*/ 	.word	0x00000008
        /*00b8*/ 	.short	0x0100
        /*00ba*/ 	.byte	0x08
	.zero		1


	//   ....[3]....
        /*00bc*/ 	.word	0x00000280
        /*00c0*/ 	.word	0x000000ff
        /*00c4*/ 	.word	0x00000030
        /*00c8*/ 	.short	0x0100
        /*00ca*/ 	.byte	0x08
	.zero		1


	//   ....[4]....
        /*00cc*/ 	.word	0x00000290
        /*00d0*/ 	.word	0x000000ff
        /*00d4*/ 	.word	0x00000010
        /*00d8*/ 	.short	0x0100
        /*00da*/ 	.byte	0x08
	.zero		1


	//   ....[5]....
        /*00dc*/ 	.word	0x000002a0
        /*00e0*/ 	.word	0x000000ff
        /*00e4*/ 	.word	0x00000038
        /*00e8*/ 	.short	0x0100
        /*00ea*/ 	.byte	0x08
	.zero		1


	//   ....[6]....
        /*00ec*/ 	.word	0x000002b0
        /*00f0*/ 	.word	0x000000ff
        /*00f4*/ 	.word	0x00000018
        /*00f8*/ 	.short	0x0100
        /*00fa*/ 	.byte	0x08
	.zero		1


	//   ....[7]....
        /*00fc*/ 	.word	0x000002c0
        /*0100*/ 	.word	0x000000ff
        /*0104*/ 	.word	0x00000040
        /*0108*/ 	.short	0x0100
        /*010a*/ 	.byte	0x08
	.zero		1


	//   ....[8]....
        /*010c*/ 	.word	0x000002d0
        /*0110*/ 	.word	0x000000ff
        /*0114*/ 	.word	0x00000020
        /*0118*/ 	.short	0x0100
        /*011a*/ 	.byte	0x08
	.zero		1


	//   ....[9]....
        /*011c*/ 	.word	0x000002e0
        /*0120*/ 	.word	0x000000ff
        /*0124*/ 	.word	0x00000048
        /*0128*/ 	.short	0x0100
        /*012a*/ 	.byte	0x08
	.zero		1


	//   ....[10]....
        /*012c*/ 	.word	0x00000750
        /*0130*/ 	.word	0x000000ff
        /*0134*/ 	.word	0x00000060
        /*0138*/ 	.short	0x0100
        /*013a*/ 	.byte	0x06
	.zero		1


	//   ....[11]....
        /*013c*/ 	.word	0x000007f0
        /*0140*/ 	.word	0x000000ff
        /*0144*/ 	.word	0x00000068
        /*0148*/ 	.short	0x0100
        /*014a*/ 	.byte	0x06
	.zero		1


	//   ....[12]....
        /*014c*/ 	.word	0x00001770
        /*0150*/ 	.word	0x00000003
        /*0154*/ 	.word	0x00000000
        /*0158*/ 	.short	0x010a
        /*015a*/ 	.byte	0x3f
	.zero		1


	//   ....[13]....
        /*015c*/ 	.word	0x000017d0
        /*0160*/ 	.word	0x00000003
        /*0164*/ 	.word	0x00000000
        /*0168*/ 	.short	0x010a
        /*016a*/ 	.byte	0x3f
	.zero		1


	//   ....[14]....
        /*016c*/ 	.word	0x00001b50
        /*0170*/ 	.word	0x00000005
        /*0174*/ 	.word	0x00000000
        /*0178*/ 	.short	0x010a
        /*017a*/ 	.byte	0x3f
	.zero		1


	//   ....[15]....
        /*017c*/ 	.word	0x00001b90
        /*0180*/ 	.word	0x00000005
        /*0184*/ 	.word	0x00000000
        /*0188*/ 	.short	0x010a
        /*018a*/ 	.byte	0x3f
	.zero		1


	//   ....[16]....
        /*018c*/ 	.word	0x00001df0
        /*0190*/ 	.word	0x00000004
        /*0194*/ 	.word	0x00000000
        /*0198*/ 	.short	0x0101
        /*019a*/ 	.byte	0x3f
	.zero		1


	//   ....[17]....
        /*019c*/ 	.word	0x00001fe0
        /*01a0*/ 	.word	0x00000000
        /*01a4*/ 	.word	0x00000000
        /*01a8*/ 	.short	0x0101
        /*01aa*/ 	.byte	0x3f
	.zero		1


	//   ....[18]....
        /*01ac*/ 	.word	0x00007220
        /*01b0*/ 	.word	0x00000015
        /*01b4*/ 	.word	0x00000028
        /*01b8*/ 	.short	0x010a
        /*01ba*/ 	.byte	0x3f
	.zero		1


	//   ....[19]....
        /*01bc*/ 	.word	0x000075f0
        /*01c0*/ 	.word	0x00000006
        /*01c4*/ 	.word	0x00000068
        /*01c8*/ 	.short	0x0101
        /*01ca*/ 	.byte	0x3f
	.zero		1


	//   ....[20]....
        /*01cc*/ 	.word	0x00007d20
        /*01d0*/ 	.word	0x00000007
        /*01d4*/ 	.word	0x00000000
        /*01d8*/ 	.short	0x010a
        /*01da*/ 	.byte	0x3f
	.zero		1


	//   ....[21]....
        /*01dc*/ 	.word	0x00007da0
        /*01e0*/ 	.word	0x00000008
        /*01e4*/ 	.word	0x00000000
        /*01e8*/ 	.short	0x010a
        /*01ea*/ 	.byte	0x3f
	.zero		1


	//   ....[22]....
        /*01ec*/ 	.word	0x00007e30
        /*01f0*/ 	.word	0x00000009
        /*01f4*/ 	.word	0x00000000
        /*01f8*/ 	.short	0x010a
        /*01fa*/ 	.byte	0x3f
	.zero		1


	//   ....[23]....
        /*01fc*/ 	.word	0x00007ec0
        /*0200*/ 	.word	0x00000006
        /*0204*/ 	.word	0x00000000
        /*0208*/ 	.short	0x010a
        /*020a*/ 	.byte	0x3f
	.zero		1


	//   ....[24]....
        /*020c*/ 	.word	0x00007f50
        /*0210*/ 	.word	0x00000003
        /*0214*/ 	.word	0x00000000
        /*0218*/ 	.short	0x010a
        /*021a*/ 	.byte	0x3f
	.zero		1


	//   ....[25]....
        /*021c*/ 	.word	0x00007fb0
        /*0220*/ 	.word	0x00000003
        /*0224*/ 	.word	0x00000000
        /*0228*/ 	.short	0x010a
        /*022a*/ 	.byte	0x3f
	.zero		1


	//   ....[26]....
        /*022c*/ 	.word	0x00008000
        /*0230*/ 	.word	0x00000005
        /*0234*/ 	.word	0x00000000
        /*0238*/ 	.short	0x010a
        /*023a*/ 	.byte	0x3f
	.zero		1


	//   ....[27]....
        /*023c*/ 	.word	0x000080d0
        /*0240*/ 	.word	0x00000015
        /*0244*/ 	.word	0x00000028
        /*0248*/ 	.short	0x010a
        /*024a*/ 	.byte	0x3f
	.zero		1


	//   ....[28]....
        /*024c*/ 	.word	0x000081a0
        /*0250*/ 	.word	0x00000007
        /*0254*/ 	.word	0x00000000
        /*0258*/ 	.short	0x010a
        /*025a*/ 	.byte	0x3f
	.zero		1


	//   ....[29]....
        /*025c*/ 	.word	0x000081f0
        /*0260*/ 	.word	0x00000008
        /*0264*/ 	.word	0x00000000
        /*0268*/ 	.short	0x010a
        /*026a*/ 	.byte	0x3f
	.zero		1


	//   ....[30]....
        /*026c*/ 	.word	0x00008240
        /*0270*/ 	.word	0x00000009
        /*0274*/ 	.word	0x00000000
        /*0278*/ 	.short	0x010a
        /*027a*/ 	.byte	0x3f
	.zero		1


	//   ....[31]....
        /*027c*/ 	.word	0x00008290
        /*0280*/ 	.word	0x00000006
        /*0284*/ 	.word	0x00000000
        /*0288*/ 	.short	0x010a
        /*028a*/ 	.byte	0x3f
	.zero		1


	//----- nvinfo : EIATTR_NUM_MBARRIERS
	.align		4
.L_35:
        /*028c*/ 	.byte	0x03, 0x38
        /*028e*/ 	.short	0x000c


	//----- nvinfo : EIATTR_EXIT_INSTR_OFFSETS
	.align		4
        /*0290*/ 	.byte	0x04, 0x1c
        /*0292*/ 	.short	(.L_37 - .L_36)


	//   ....[0]....
.L_36:
        /*0294*/ 	.word	0x00000a10


	//   ....[1]....
        /*0298*/ 	.word	0x00001220


	//   ....[2]....
        /*029c*/ 	.word	0x00006890


	//   ....[3]....
        /*02a0*/ 	.word	0x00006df0


	//   ....[4]....
        /*02a4*/ 	.word	0x00007fa0


	//----- nvinfo : EIATTR_MAX_THREADS
	.align		4
.L_37:
        /*02a8*/ 	.byte	0x04, 0x05
        /*02aa*/ 	.short	(.L_39 - .L_38)
.L_38:
        /*02ac*/ 	.word	0x00000180
        /*02b0*/ 	.word	0x00000001
        /*02b4*/ 	.word	0x00000001


	//----- nvinfo : EIATTR_CRS_STACK_SIZE
	.align		4
.L_39:
        /*02b8*/ 	.byte	0x04, 0x1e
        /*02ba*/ 	.short	(.L_41 - .L_40)
.L_40:
        /*02bc*/ 	.word	0x00000000


	//----- nvinfo : EIATTR_CBANK_PARAM_SIZE
	.align		4
.L_41:
        /*02c0*/ 	.byte	0x03, 0x19
        /*02c2*/ 	.short	0x0470


	//----- nvinfo : EIATTR_PARAM_CBANK
	.align		4
        /*02c4*/ 	.byte	0x04, 0x0a
        /*02c6*/ 	.short	(.L_43 - .L_42)
	.align		4
.L_42:
        /*02c8*/ 	.word	index@(.nv.constant0._ZN7cutlass13device_kernelINS_4gemm6kernel13GemmUniversalIN4cute5tupleIJiiiiEEENS1_10collective13CollectiveMmaINS1_34MainloopSm90TmaGmmaWarpSpecializedILi5ENS5_IJNS4_1CILi4EEENSA_ILi2EEENSA_ILi1EEEEEENS1_35KernelTmaWarpSpecializedCooperativeEEENS5_IJNSA_ILi128EEESH_NSA_ILi64EEEEEENS_6half_tENS5_IJlSD_lEEESK_SL_NS4_8TiledMMAINS4_8MMA_AtomIJNS4_4SM904GMMA26MMA_64x128x16_F32F16F16_SSILNSP_5MajorE0ELSR_0ELNSP_7ScaleInE1ELSS_1EEEEEENS4_6LayoutINS5_IJSC_SD_SD_EEENS5_IJSD_NSA_ILi0EEESX_EEEEENS5_IJNS4_10UnderscoreES10_S10_EEEEENS4_23SM90_TMA_LOAD_MULTICASTENS4_14ComposedLayoutINS4_7SwizzleILi3ELi4ELi3EEENS4_18smem_ptr_flag_bitsILi16EEENSV_INS5_IJNSA_ILi8EEESI_EEENS5_IJSI_SD_EEEEEEEvNS4_8identityES13_S1D_vS1E_EENS_8epilogue10collective6detail29Sm90TmaWarpSpecializedAdapterINS1H_15DefaultEpilogueISK_SL_SL_NS1G_6thread17LinearCombinationISK_Li1EffLNS1L_9ScaleType4KindE0ELNS_15FloatRoundStyleE2ESK_EENS1_15EpilogueDefaultEEEEEvvEEEEvNT_6ParamsE)
        /*02cc*/ 	.short	0x0210
        /*02ce*/ 	.short	0x0470


	//----- nvinfo : EIATTR_SW_WAR
	.align		4
.L_43:
        /*02d0*/ 	.byte	0x04, 0x36
        /*02d2*/ 	.short	(.L_45 - .L_44)
.L_44:
        /*02d4*/ 	.word	0x00000008
.L_45:


//--------------------- .nv.callgraph             --------------------------
	.section	.nv.callgraph,"",@"SHT_CUDA_CALLGRAPH"
	.align	4
	.sectionentsize	8
	.align		4
        /*0000*/ 	.word	0x00000000
	.align		4
        /*0004*/ 	.word	0xffffffff
	.align		4
        /*0008*/ 	.word	index@(_ZN7cutlass13device_kernelINS_4gemm6kernel13GemmUniversalIN4cute5tupleIJiiiiEEENS1_10collective13CollectiveMmaINS1_34MainloopSm90TmaGmmaWarpSpecializedILi5ENS5_IJNS4_1CILi4EEENSA_ILi2EEENSA_ILi1EEEEEENS1_35KernelTmaWarpSpecializedCooperativeEEENS5_IJNSA_ILi128EEESH_NSA_ILi64EEEEEENS_6half_tENS5_IJlSD_lEEESK_SL_NS4_8TiledMMAINS4_8MMA_AtomIJNS4_4SM904GMMA26MMA_64x128x16_F32F16F16_SSILNSP_5MajorE0ELSR_0ELNSP_7ScaleInE1ELSS_1EEEEEENS4_6LayoutINS5_IJSC_SD_SD_EEENS5_IJSD_NSA_ILi0EEESX_EEEEENS5_IJNS4_10UnderscoreES10_S10_EEEEENS4_23SM90_TMA_LOAD_MULTICASTENS4_14ComposedLayoutINS4_7SwizzleILi3ELi4ELi3EEENS4_18smem_ptr_flag_bitsILi16EEENSV_INS5_IJNSA_ILi8EEESI_EEENS5_IJSI_SD_EEEEEEEvNS4_8identityES13_S1D_vS1E_EENS_8epilogue10collective6detail29Sm90TmaWarpSpecializedAdapterINS1H_15DefaultEpilogueISK_SL_SL_NS1G_6thread17LinearCombinationISK_Li1EffLNS1L_9ScaleType4KindE0ELNS_15FloatRoundStyleE2ESK_EENS1_15EpilogueDefaultEEEEEvvEEEEvNT_6ParamsE)
	.align		4
        /*000c*/ 	.word	index@(__assertfail)
	.align		4
        /*0010*/ 	.word	0x00000000
	.align		4
        /*0014*/ 	.word	0xfffffffe
	.align		4
        /*0018*/ 	.word	0x00000000
	.align		4
        /*001c*/ 	.word	0xfffffffd
	.align		4
        /*0020*/ 	.word	0x00000000
	.align		4
        /*0024*/ 	.word	0xfffffffc


//--------------------- .nv.constant4             --------------------------
	.section	.nv.constant4,"a",@progbits
	.align	8
	.align		8
.nv.constant4:
        /*0000*/ 	.dword	__assertfail
	.align		8
        /*0008*/ 	.dword	__unnamed_1
	.align		8
        /*0010*/ 	.dword	_ZN40_INTERNAL_28f7260d_4_k_cu_f8f40b73_231934cuda3std3__45__cpo5beginE
	.align		8
        /*0018*/ 	.dword	_ZN40_INTERNAL_28f7260d_4_k_cu_f8f40b73_231934cuda3std3__45__cpo3endE
	.align		8
        /*0020*/ 	.dword	_ZN40_INTERNAL_28f7260d_4_k_cu_f8f40b73_231934cuda3std3__45__cpo6cbeginE
	.align		8
        /*0028*/ 	.dword	_ZN40_INTERNAL_28f7260d_4_k_cu_f8f40b73_231934cuda3std3__45__cpo4cendE
	.align		8
        /*0030*/ 	.dword	_ZN40_INTERNAL_28f7260d_4_k_cu_f8f40b73_231934cuda3std3__442_GLOBAL__N__28f7260d_4_k_cu_f8f40b73_231936ignoreE
	.align		8
        /*0038*/ 	.dword	_ZN40_INTERNAL_28f7260d_4_k_cu_f8f40b73_231934cuda3std3__419piecewise_constructE
	.align		8
        /*0040*/ 	.dword	_ZN40_INTERNAL_28f7260d_4_k_cu_f8f40b73_231934cuda3std3__48in_placeE
	.align		8
        /*0048*/ 	.dword	_ZN40_INTERNAL_28f7260d_4_k_cu_f8f40b73_231934cuda3std6ranges3__45__cpo4swapE
	.align		8
        /*0050*/ 	.dword	_ZN40_INTERNAL_28f7260d_4_k_cu_f8f40b73_231934cuda3std6ranges3__45__cpo9iter_moveE
	.align		8
        /*0058*/ 	.dword	_ZN40_INTERNAL_28f7260d_4_k_cu_f8f40b73_231934cute7productE
	.align		8
        /*0060*/ 	.dword	_ZN40_INTERNAL_28f7260d_4_k_cu_f8f40b73_231934cute1_E
	.align		8
        /*0068*/ 	.dword	$str$22
	.align		8
        /*0070*/ 	.dword	$str$23


//--------------------- .text._ZN7cutlass13device_kernelINS_4gemm6kernel13GemmUniversalIN4cute5tupleIJiiiiEEENS1_10collective13CollectiveMmaINS1_34MainloopSm90TmaGmmaWarpSpecializedILi5ENS5_IJNS4_1CILi4EEENSA_ILi2EEENSA_ILi1EEEEEENS1_35KernelTmaWarpSpecializedCooperativeEEENS5_IJNSA_ILi128EEESH_NSA_ILi64EEEEEENS_6half_tENS5_IJlSD_lEEESK_SL_NS4_8TiledMMAINS4_8MMA_AtomIJNS4_4SM904GMMA26MMA_64x128x16_F32F16F16_SSILNSP_5MajorE0ELSR_0ELNSP_7ScaleInE1ELSS_1EEEEEENS4_6LayoutINS5_IJSC_SD_SD_EEENS5_IJSD_NSA_ILi0EEESX_EEEEENS5_IJNS4_10UnderscoreES10_S10_EEEEENS4_23SM90_TMA_LOAD_MULTICASTENS4_14ComposedLayoutINS4_7SwizzleILi3ELi4ELi3EEENS4_18smem_ptr_flag_bitsILi16EEENSV_INS5_IJNSA_ILi8EEESI_EEENS5_IJSI_SD_EEEEEEEvNS4_8identityES13_S1D_vS1E_EENS_8epilogue10collective6detail29Sm90TmaWarpSpecializedAdapterINS1H_15DefaultEpilogueISK_SL_SL_NS1G_6thread17LinearCombinationISK_Li1EffLNS1L_9ScaleType4KindE0ELNS_15FloatRoundStyleE2ESK_EENS1_15EpilogueDefaultEEEEEvvEEEEvNT_6ParamsE --------------------------
	.section	.text._ZN7cutlass13device_kernelINS_4gemm6kernel13GemmUniversalIN4cute5tupleIJiiiiEEENS1_10collective13CollectiveMmaINS1_34MainloopSm90TmaGmmaWarpSpecializedILi5ENS5_IJNS4_1CILi4EEENSA_ILi2EEENSA_ILi1EEEEEENS1_35KernelTmaWarpSpecializedCooperativeEEENS5_IJNSA_ILi128EEESH_NSA_ILi64EEEEEENS_6half_tENS5_IJlSD_lEEESK_SL_NS4_8TiledMMAINS4_8MMA_AtomIJNS4_4SM904GMMA26MMA_64x128x16_F32F16F16_SSILNSP_5MajorE0ELSR_0ELNSP_7ScaleInE1ELSS_1EEEEEENS4_6LayoutINS5_IJSC_SD_SD_EEENS5_IJSD_NSA_ILi0EEESX_EEEEENS5_IJNS4_10UnderscoreES10_S10_EEEEENS4_23SM90_TMA_LOAD_MULTICASTENS4_14ComposedLayoutINS4_7SwizzleILi3ELi4ELi3EEENS4_18smem_ptr_flag_bitsILi16EEENSV_INS5_IJNSA_ILi8EEESI_EEENS5_IJSI_SD_EEEEEEEvNS4_8identityES13_S1D_vS1E_EENS_8epilogue10collective6detail29Sm90TmaWarpSpecializedAdapterINS1H_15DefaultEpilogueISK_SL_SL_NS1G_6thread17LinearCombinationISK_Li1EffLNS1L_9ScaleType4KindE0ELNS_15FloatRoundStyleE2ESK_EENS1_15EpilogueDefaultEEEEEvvEEEEvNT_6ParamsE,"ax",@progbits
	.align	128
.text._ZN7cutlass13device_kernelINS_4gemm6kernel13GemmUniversalIN4cute5tupleIJiiiiEEENS1_10collective13CollectiveMmaINS1_34MainloopSm90TmaGmmaWarpSpecializedILi5ENS5_IJNS4_1CILi4EEENSA_ILi2EEENSA_ILi1EEEEEENS1_35KernelTmaWarpSpecializedCooperativeEEENS5_IJNSA_ILi128EEESH_NSA_ILi64EEEEEENS_6half_tENS5_IJlSD_lEEESK_SL_NS4_8TiledMMAINS4_8MMA_AtomIJNS4_4SM904GMMA26MMA_64x128x16_F32F16F16_SSILNSP_5MajorE0ELSR_0ELNSP_7ScaleInE1ELSS_1EEEEEENS4_6LayoutINS5_IJSC_SD_SD_EEENS5_IJSD_NSA_ILi0EEESX_EEEEENS5_IJNS4_10UnderscoreES10_S10_EEEEENS4_23SM90_TMA_LOAD_MULTICASTENS4_14ComposedLayoutINS4_7SwizzleILi3ELi4ELi3EEENS4_18smem_ptr_flag_bitsILi16EEENSV_INS5_IJNSA_ILi8EEESI_EEENS5_IJSI_SD_EEEEEEEvNS4_8identityES13_S1D_vS1E_EENS_8epilogue10collective6detail29Sm90TmaWarpSpecializedAdapterINS1H_15DefaultEpilogueISK_SL_SL_NS1G_6thread17LinearCombinationISK_Li1EffLNS1L_9ScaleType4KindE0ELNS_15FloatRoundStyleE2ESK_EENS1_15EpilogueDefaultEEEEEvvEEEEvNT_6ParamsE:
        .type           _ZN7cutlass13device_kernelINS_4gemm6kernel13GemmUniversalIN4cute5tupleIJiiiiEEENS1_10collective13CollectiveMmaINS1_34MainloopSm90TmaGmmaWarpSpecializedILi5ENS5_IJNS4_1CILi4EEENSA_ILi2EEENSA_ILi1EEEEEENS1_35KernelTmaWarpSpecializedCooperativeEEENS5_IJNSA_ILi128EEESH_NSA_ILi64EEEEEENS_6half_tENS5_IJlSD_lEEESK_SL_NS4_8TiledMMAINS4_8MMA_AtomIJNS4_4SM904GMMA26MMA_64x128x16_F32F16F16_SSILNSP_5MajorE0ELSR_0ELNSP_7ScaleInE1ELSS_1EEEEEENS4_6LayoutINS5_IJSC_SD_SD_EEENS5_IJSD_NSA_ILi0EEESX_EEEEENS5_IJNS4_10UnderscoreES10_S10_EEEEENS4_23SM90_TMA_LOAD_MULTICASTENS4_14ComposedLayoutINS4_7SwizzleILi3ELi4ELi3EEENS4_18smem_ptr_flag_bitsILi16EEENSV_INS5_IJNSA_ILi8EEESI_EEENS5_IJSI_SD_EEEEEEEvNS4_8identityES13_S1D_vS1E_EENS_8epilogue10collective6detail29Sm90TmaWarpSpecializedAdapterINS1H_15DefaultEpilogueISK_SL_SL_NS1G_6thread17LinearCombinationISK_Li1EffLNS1L_9ScaleType4KindE0ELNS_15FloatRoundStyleE2ESK_EENS1_15EpilogueDefaultEEEEEvvEEEEvNT_6ParamsE,@function
        .size           _ZN7cutlass13device_kernelINS_4gemm6kernel13GemmUniversalIN4cute5tupleIJiiiiEEENS1_10collective13CollectiveMmaINS1_34MainloopSm90TmaGmmaWarpSpecializedILi5ENS5_IJNS4_1CILi4EEENSA_ILi2EEENSA_ILi1EEEEEENS1_35KernelTmaWarpSpecializedCooperativeEEENS5_IJNSA_ILi128EEESH_NSA_ILi64EEEEEENS_6half_tENS5_IJlSD_lEEESK_SL_NS4_8TiledMMAINS4_8MMA_AtomIJNS4_4SM904GMMA26MMA_64x128x16_F32F16F16_SSILNSP_5MajorE0ELSR_0ELNSP_7ScaleInE1ELSS_1EEEEEENS4_6LayoutINS5_IJSC_SD_SD_EEENS5_IJSD_NSA_ILi0EEESX_EEEEENS5_IJNS4_10UnderscoreES10_S10_EEEEENS4_23SM90_TMA_LOAD_MULTICASTENS4_14ComposedLayoutINS4_7SwizzleILi3ELi4ELi3EEENS4_18smem_ptr_flag_bitsILi16EEENSV_INS5_IJNSA_ILi8EEESI_EEENS5_IJSI_SD_EEEEEEEvNS4_8identityES13_S1D_vS1E_EENS_8epilogue10collective6detail29Sm90TmaWarpSpecializedAdapterINS1H_15DefaultEpilogueISK_SL_SL_NS1G_6thread17LinearCombinationISK_Li1EffLNS1L_9ScaleType4KindE0ELNS_15FloatRoundStyleE2ESK_EENS1_15EpilogueDefaultEEEEEvvEEEEvNT_6ParamsE,(.L_x_199 - _ZN7cutlass13device_kernelINS_4gemm6kernel13GemmUniversalIN4cute5tupleIJiiiiEEENS1_10collective13CollectiveMmaINS1_34MainloopSm90TmaGmmaWarpSpecializedILi5ENS5_IJNS4_1CILi4EEENSA_ILi2EEENSA_ILi1EEEEEENS1_35KernelTmaWarpSpecializedCooperativeEEENS5_IJNSA_ILi128EEESH_NSA_ILi64EEEEEENS_6half_tENS5_IJlSD_lEEESK_SL_NS4_8TiledMMAINS4_8MMA_AtomIJNS4_4SM904GMMA26MMA_64x128x16_F32F16F16_SSILNSP_5MajorE0ELSR_0ELNSP_7ScaleInE1ELSS_1EEEEEENS4_6LayoutINS5_IJSC_SD_SD_EEENS5_IJSD_NSA_ILi0EEESX_EEEEENS5_IJNS4_10UnderscoreES10_S10_EEEEENS4_23SM90_TMA_LOAD_MULTICASTENS4_14ComposedLayoutINS4_7SwizzleILi3ELi4ELi3EEENS4_18smem_ptr_flag_bitsILi16EEENSV_INS5_IJNSA_ILi8EEESI_EEENS5_IJSI_SD_EEEEEEEvNS4_8identityES13_S1D_vS1E_EENS_8epilogue10collective6detail29Sm90TmaWarpSpecializedAdapterINS1H_15DefaultEpilogueISK_SL_SL_NS1G_6thread17LinearCombinationISK_Li1EffLNS1L_9ScaleType4KindE0ELNS_15FloatRoundStyleE2ESK_EENS1_15EpilogueDefaultEEEEEvvEEEEvNT_6ParamsE)
        .other          _ZN7cutlass13device_kernelINS_4gemm6kernel13GemmUniversalIN4cute5tupleIJiiiiEEENS1_10collective13CollectiveMmaINS1_34MainloopSm90TmaGmmaWarpSpecializedILi5ENS5_IJNS4_1CILi4EEENSA_ILi2EEENSA_ILi1EEEEEENS1_35KernelTmaWarpSpecializedCooperativeEEENS5_IJNSA_ILi128EEESH_NSA_ILi64EEEEEENS_6half_tENS5_IJlSD_lEEESK_SL_NS4_8TiledMMAINS4_8MMA_AtomIJNS4_4SM904GMMA26MMA_64x128x16_F32F16F16_SSILNSP_5MajorE0ELSR_0ELNSP_7ScaleInE1ELSS_1EEEEEENS4_6LayoutINS5_IJSC_SD_SD_EEENS5_IJSD_NSA_ILi0EEESX_EEEEENS5_IJNS4_10UnderscoreES10_S10_EEEEENS4_23SM90_TMA_LOAD_MULTICASTENS4_14ComposedLayoutINS4_7SwizzleILi3ELi4ELi3EEENS4_18smem_ptr_flag_bitsILi16EEENSV_INS5_IJNSA_ILi8EEESI_EEENS5_IJSI_SD_EEEEEEEvNS4_8identityES13_S1D_vS1E_EENS_8epilogue10collective6detail29Sm90TmaWarpSpecializedAdapterINS1H_15DefaultEpilogueISK_SL_SL_NS1G_6thread17LinearCombinationISK_Li1EffLNS1L_9ScaleType4KindE0ELNS_15FloatRoundStyleE2ESK_EENS1_15EpilogueDefaultEEEEEvvEEEEvNT_6ParamsE,@"STO_CUDA_ENTRY STV_DEFAULT"
_ZN7cutlass13device_kernelINS_4gemm6kernel13GemmUniversalIN4cute5tupleIJiiiiEEENS1_10collective13CollectiveMmaINS1_34MainloopSm90TmaGmmaWarpSpecializedILi5ENS5_IJNS4_1CILi4EEENSA_ILi2EEENSA_ILi1EEEEEENS1_35KernelTmaWarpSpecializedCooperativeEEENS5_IJNSA_ILi128EEESH_NSA_ILi64EEEEEENS_6half_tENS5_IJlSD_lEEESK_SL_NS4_8TiledMMAINS4_8MMA_AtomIJNS4_4SM904GMMA26MMA_64x128x16_F32F16F16_SSILNSP_5MajorE0ELSR_0ELNSP_7ScaleInE1ELSS_1EEEEEENS4_6LayoutINS5_IJSC_SD_SD_EEENS5_IJSD_NSA_ILi0EEESX_EEEEENS5_IJNS4_10UnderscoreES10_S10_EEEEENS4_23SM90_TMA_LOAD_MULTICASTENS4_14ComposedLayoutINS4_7SwizzleILi3ELi4ELi3EEENS4_18smem_ptr_flag_bitsILi16EEENSV_INS5_IJNSA_ILi8EEESI_EEENS5_IJSI_SD_EEEEEEEvNS4_8identityES13_S1D_vS1E_EENS_8epilogue10collective6detail29Sm90TmaWarpSpecializedAdapterINS1H_15DefaultEpilogueISK_SL_SL_NS1G_6thread17LinearCombinationISK_Li1EffLNS1L_9ScaleType4KindE0ELNS_15FloatRoundStyleE2ESK_EENS1_15EpilogueDefaultEEEEEvvEEEEvNT_6ParamsE:
[----:B------:R-:W0:Y:S01]  /*0000*/  LDC R1, c[0x0][0x28] ;  /* 0x00000a00ff017b82 */ /* 0x000e220000000800 */
[----:B------:R-:W1:Y:S01]  /*0010*/  S2R R95, SR_TID.X ;  /* 0x00000000005f7919 */ /* 0x000e620000002100 */
[----:B------:R-:W-:Y:S01]  /*0020*/  ELECT P0, URZ, PT ;  /* 0x00000000003f782f */ /* 0x000fe20003800000 */
[----:B------:R-:W-:Y:S01]  /*0030*/  BSSY B0, `(.L_x_0) ;  /* 0x000000f000007945 */ /* 0x000fe20003800000 */
[--C-:B-1----:R-:W-:Y:S02]  /*0040*/  SHF.R.U32.HI R0, RZ, 0x5, R95.reuse ;  /* 0x00000005ff007819 */ /* 0x102fe4000001165f */
[----:B------:R-:W-:-:S03]  /*0050*/  SHF.R.U32.HI R7, RZ, 0x7, R95 ;  /* 0x00000007ff077819 */ /* 0x000fc6000001165f */
[----:B------:R-:W1:Y:S04]  /*0060*/  SHFL.IDX PT, R3, R0, RZ, 0x1f ;  /* 0x00001fff00037589 */ /* 0x000e6800000e0000 */
[----:B------:R2:W3:Y:S01]  /*0070*/  SHFL.IDX PT, R2, R7, RZ, 0x1f ;  /* 0x00001fff07027589 */ /* 0x0004e200000e0000 */
[----:B-1----:R-:W-:-:S13]  /*0080*/  ISETP.NE.OR P0, PT, R3, RZ, !P0 ;  /* 0x000000ff0300720c */ /* 0x002fda0004705670 */
[----:B0-23--:R-:W-:Y:S05]  /*0090*/  @P0 BRA `(.L_x_1) ;  /* 0x0000000000200947 */ /* 0x00dfea0003800000 */
[----:B------:R-:W-:Y:S02]  /*00a0*/  ULDC.64 UR4, c[0x0][0x198] ;  /* 0x0000660000047ab9 */ /* 0x000fe40000000a00 */
[----:B------:R-:W-:Y:S02]  /*00b0*/  UIADD3 UR6, UP0, UR4, 0xf0, URZ ;  /* 0x000000f004067890 */ /* 0x000fe4000ff1e03f */
[----:B------:R-:W-:Y:S02]  /*00c0*/  UIADD3 UR4, UP1, UR4, 0x1f0, URZ ;  /* 0x000001f004047890 */ /* 0x000fe4000ff3e03f */
[----:B------:R-:W-:Y:S02]  /*00d0*/  UIADD3.X UR7, URZ, UR5, URZ, UP0, !UPT ;  /* 0x000000053f077290 */ /* 0x000fe400087fe43f */
[----:B------:R-:W-:-:S07]  /*00e0*/  UIADD3.X UR5, URZ, UR5, URZ, UP1, !UPT ;  /* 0x000000053f057290 */ /* 0x000fce0008ffe43f */
[----:B------:R0:W-:Y:S02]  /*00f0*/  UTMACCTL.PF [UR6] ;  /* 0x00000000060079b9 */ /* 0x0001e40008040000 */
[----:B------:R0:W-:Y:S02]  /*0100*/  UTMACCTL.PF [UR4] ;  /* 0x00000000040079b9 */ /* 0x0001e40008040000 */
[----:B0-----:R-:W-:Y:S01]  /*0110*/  NOP ;  /* 0x0000000000007918 */ /* 0x001fe20000000000 */
.L_x_1:
[----:B------:R-:W-:Y:S05]  /*0120*/  BSYNC B0 ;  /* 0x0000000000007941 */ /* 0x000fea0003800000 */
.L_x_0:
[----:B------:R-:W0:Y:S01]  /*0130*/  SHFL.IDX PT, R5, R0, RZ, 0x1f ;  /* 0x00001fff00057589 */ /* 0x000e2200000e0000 */
[----:B------:R-:W-:-:S04]  /*0140*/  SHF.R.S32.HI R4, RZ, 0x1f, R95 ;  /* 0x0000001fff047819 */ /* 0x000fc8000001145f */
[----:B------:R-:W-:Y:S02]  /*0150*/  LEA.HI R4, R4, R95, RZ, 0x7 ;  /* 0x0000005f04047211 */ /* 0x000fe400078f38ff */
[----:B0-----:R-:W-:-:S13]  /*0160*/  ISETP.NE.AND P0, PT, R5, RZ, PT ;  /* 0x000000ff0500720c */ /* 0x001fda0003f05270 */
[----:B------:R-:W-:Y:S05]  /*0170*/  @P0 BRA `(.L_x_2) ;  /* 0x0000000000600947 */ /* 0x000fea0003800000 */
[----:B------:R-:W0:Y:S01]  /*0180*/  S2UR UR8, SR_CgaCtaId ;  /* 0x00000000000879c3 */ /* 0x000e220000008800 */
[----:B------:R-:W-:Y:S01]  /*0190*/  UMOV UR4, 0x400 ;  /* 0x0000040000047882 */ /* 0x000fe20000000000 */
[----:B------:R-:W-:Y:S01]  /*01a0*/  UMOV UR5, 0x1 ;  /* 0x0000000100057882 */ /* 0x000fe20000000000 */
[----:B------:R-:W-:Y:S01]  /*01b0*/  UMOV UR6, 0xa ;  /* 0x0000000a00067882 */ /* 0x000fe20000000000 */
[----:B------:R-:W-:Y:S01]  /*01c0*/  ELECT P0, URZ, PT ;  /* 0x00000000003f782f */ /* 0x000fe20003800000 */
[----:B------:R-:W-:-:S04]  /*01d0*/  UIADD3 UR6, -UR6, 0x100000, URZ ;  /* 0x0010000006067890 */ /* 0x000fc8000fffe13f */
[----:B------:R-:W-:Y:S02]  /*01e0*/  USHF.L.U32 UR7, UR6, 0xb, URZ ;  /* 0x0000000b06077899 */ /* 0x000fe4000800063f */
[----:B------:R-:W-:Y:S02]  /*01f0*/  USHF.L.U32 UR6, UR6, 0x1, URZ ;  /* 0x0000000106067899 */ /* 0x000fe4000800063f */
[----:B0-----:R-:W-:Y:S02]  /*0200*/  ULEA UR8, UR8, UR4, 0x18 ;  /* 0x0000000408087291 */ /* 0x001fe4000f8ec03f */
[----:B------:R-:W-:-:S04]  /*0210*/  UIADD3 UR4, -UR5, 0x100000, URZ ;  /* 0x0010000005047890 */ /* 0x000fc8000fffe13f */
[----:B------:R-:W-:Y:S02]  /*0220*/  USHF.L.U32 UR5, UR4, 0xb, URZ ;  /* 0x0000000b04057899 */ /* 0x000fe4000800063f */
[----:B------:R-:W-:Y:S01]  /*0230*/  USHF.L.U32 UR4, UR4, 0x1, URZ ;  /* 0x0000000104047899 */ /* 0x000fe2000800063f */
[----:B------:R-:W0:Y:S11]  /*0240*/  FENCE.VIEW.ASYNC.S ;  /* 0x00000000000073c6 */ /* 0x000e360000000000 */
[----:B0-----:R0:W1:Y:S01]  /*0250*/  SYNCS.EXCH.64 URZ, [UR8], UR4 ;  /* 0x00000004083f75b2 */ /* 0x0010620008000100 */
[----:B------:R0:W2:Y:S01]  /*0260*/  SYNCS.EXCH.64 URZ, [UR8+0x28], UR6 ;  /* 0x00002806083f75b2 */ /* 0x0000a20008000100 */
[----:B------:R0:W3:Y:S01]  /*0270*/  SYNCS.EXCH.64 URZ, [UR8+0x8], UR4 ;  /* 0x00000804083f75b2 */ /* 0x0000e20008000100 */
[----:B------:R0:W4:Y:S01]  /*0280*/  SYNCS.EXCH.64 URZ, [UR8+0x30], UR6 ;  /* 0x00003006083f75b2 */ /* 0x0001220008000100 */
[----:B------:R0:W0:Y:S01]  /*0290*/  SYNCS.EXCH.64 URZ, [UR8+0x10], UR4 ;  /* 0x00001004083f75b2 */ /* 0x0000220008000100 */
[----:B------:R0:W0:Y:S01]  /*02a0*/  SYNCS.EXCH.64 URZ, [UR8+0x38], UR6 ;  /* 0x00003806083f75b2 */ /* 0x0000220008000100 */
[----:B------:R0:W0:Y:S01]  /*02b0*/  SYNCS.EXCH.64 URZ, [UR8+0x18], UR4 ;  /* 0x00001804083f75b2 */ /* 0x0000220008000100 */
[----:B------:R0:W0:Y:S01]  /*02c0*/  SYNCS.EXCH.64 URZ, [UR8+0x40], UR6 ;  /* 0x00004006083f75b2 */ /* 0x0000220008000100 */
[----:B------:R0:W0:Y:S01]  /*02d0*/  SYNCS.EXCH.64 URZ, [UR8+0x20], UR4 ;  /* 0x00002004083f75b2 */ /* 0x0000220008000100 */
[----:B------:R0:W0:Y:S01]  /*02e0*/  SYNCS.EXCH.64 URZ, [UR8+0x48], UR6 ;  /* 0x00004806083f75b2 */ /* 0x0000220008000100 */
[----:B------:R-:W-:Y:S01]  /*02f0*/  NOP ;  /* 0x0000000000007918 */ /* 0x000fe20000000000 */
.L_x_2:
[----:B0-----:R-:W0:Y:S01]  /*0300*/  S2UR UR8, SR_CTAID.X ;  /* 0x00000000000879c3 */ /* 0x001e220000002500 */
[----:B------:R-:W-:Y:S01]  /*0310*/  LOP3.LUT R4, R4, 0xffffff80, RZ, 0xc0, !PT ;  /* 0xffffff8004047812 */ /* 0x000fe200078ec0ff */
[----:B------:R-:W5:Y:S01]  /*0320*/  SHFL.IDX PT, R0, R0, RZ, 0x1f ;  /* 0x00001fff00007589 */ /* 0x000f6200000e0000 */
[----:B------:R-:W-:Y:S01]  /*0330*/  SHF.R.S32.HI R10, RZ, 0x1f, R5 ;  /* 0x0000001fff0a7819 */ /* 0x000fe20000011405 */
[----:B------:R-:W-:Y:S01]  /*0340*/  ULDC UR4, c[0x0][0x150] ;  /* 0x0000540000047ab9 */ /* 0x000fe20000000800 */
[----:B------:R-:W-:Y:S01]  /*0350*/  ELECT P0, URZ, PT ;  /* 0x00000000003f782f */ /* 0x000fe20003800000 */
[----:B------:R-:W-:Y:S01]  /*0360*/  IMAD.IADD R8, R95, 0x1, -R4 ;  /* 0x000000015f087824 */ /* 0x000fe200078e0a04 */
[----:B------:R-:W-:Y:S01]  /*0370*/  LEA.HI R10, R10, R5, RZ, 0x2 ;  /* 0x000000050a0a7211 */ /* 0x000fe200078f10ff */
[----:B------:R-:W1:Y:S01]  /*0380*/  S2R R4, SR_CTAID.Y ;  /* 0x0000000000047919 */ /* 0x000e620000002600 */
[----:B------:R-:W2:Y:S01]  /*0390*/  LDC R12, c[0x0][0x144] ;  /* 0x00005100ff0c7b82 */ /* 0x000ea20000000800 */
[----:B------:R-:W-:Y:S01]  /*03a0*/  NOP ;  /* 0x0000000000007918 */ /* 0x000fe20000000000 */
[----:B------:R-:W-:Y:S01]  /*03b0*/  SHF.R.S32.HI R9, RZ, 0x1f, R8 ;  /* 0x0000001fff097819 */ /* 0x000fe20000011408 */
[----:B------:R-:W-:Y:S01]  /*03c0*/  NOP ;  /* 0x0000000000007918 */ /* 0x000fe20000000000 */
[----:B------:R-:W-:Y:S01]  /*03d0*/  LOP3.LUT R10, R10, 0x3ffffffc, RZ, 0xc0, !PT ;  /* 0x3ffffffc0a0a7812 */ /* 0x000fe200078ec0ff */
[----:B------:R-:W-:Y:S01]  /*03e0*/  IMAD.MOV.U32 R22, RZ, RZ, 0x1 ;  /* 0x00000001ff167424 */ /* 0x000fe200078e00ff */
[----:B------:R-:W-:-:S02]  /*03f0*/  LEA.HI R9, R9, R8, RZ, 0x3 ;  /* 0x0000000809097211 */ /* 0x000fc400078f18ff */
[----:B------:R-:W3:Y:S01]  /*0400*/  LDC R13, c[0x0][0x140] ;  /* 0x00005000ff0d7b82 */ /* 0x000ee20000000800 */
[----:B------:R-:W-:Y:S01]  /*0410*/  IMAD.IADD R10, R5, 0x1, -R10 ;  /* 0x00000001050a7824 */ /* 0x000fe200078e0a0a */
[--C-:B------:R-:W-:Y:S02]  /*0420*/  SHF.R.S32.HI R6, RZ, 0x3, R9.reuse ;  /* 0x00000003ff067819 */ /* 0x100fe40000011409 */
[----:B------:R-:W-:Y:S02]  /*0430*/  SHF.R.S32.HI R9, RZ, 0x1f, R9 ;  /* 0x0000001fff097819 */ /* 0x000fe40000011409 */
[----:B------:R-:W-:Y:S02]  /*0440*/  ISETP.NE.AND P3, PT, R2, RZ, PT ;  /* 0x000000ff0200720c */ /* 0x000fe40003f65270 */
[----:B0-----:R-:W-:Y:S02]  /*0450*/  I2FP.F32.U32 R11, UR8 ;  /* 0x00000008000b7c45 */ /* 0x001fe40008201000 */
[----:B------:R-:W-:-:S02]  /*0460*/  LEA.HI R9, R9, R6, RZ, 0x2 ;  /* 0x0000000609097211 */ /* 0x000fc400078f10ff */
[----:B-----5:R-:W-:Y:S01]  /*0470*/  ISETP.NE.OR P0, PT, R0, RZ, !P0 ;  /* 0x000000ff0000720c */ /* 0x020fe20004705670 */
[----:B------:R-:W-:Y:S01]  /*0480*/  FMUL R11, R11, UR4 ;  /* 0x000000040b0b7c20 */ /* 0x000fe20008400000 */
[----:B------:R-:W-:Y:S01]  /*0490*/  LOP3.LUT R9, R9, 0xfffffffc, RZ, 0xc0, !PT ;  /* 0xfffffffc09097812 */ /* 0x000fe200078ec0ff */
[----:B------:R-:W-:Y:S01]  /*04a0*/  ULDC UR4, c[0x0][0x154] ;  /* 0x0000550000047ab9 */ /* 0x000fe20000000800 */
[----:B------:R-:W-:-:S03]  /*04b0*/  SHF.R.S32.HI R0, RZ, 0x1f, R3 ;  /* 0x0000001fff007819 */ /* 0x000fc60000011403 */
[----:B------:R-:W0:Y:S01]  /*04c0*/  F2I.U32.TRUNC.NTZ R11, R11 ;  /* 0x0000000b000b7305 */ /* 0x000e22000020f000 */
[----:B------:R-:W-:Y:S01]  /*04d0*/  IMAD.IADD R9, R6, 0x1, -R9 ;  /* 0x0000000106097824 */ /* 0x000fe200078e0a09 */
[----:B------:R-:W-:-:S03]  /*04e0*/  LEA.HI R0, R0, R3, RZ, 0x2 ;  /* 0x0000000300007211 */ /* 0x000fc600078f10ff */
[----:B------:R-:W-:Y:S01]  /*04f0*/  IMAD R10, R10, 0x4, R9 ;  /* 0x000000040a0a7824 */ /* 0x000fe200078e0209 */
[----:B------:R-:W-:Y:S01]  /*0500*/  VOTEU.ALL UP0, P0 ;  /* 0x00000000003f7886 */ /* 0x000fe20000000000 */
[----:B------:R-:W-:Y:S01]  /*0510*/  LOP3.LUT R0, R0, 0xfffffffc, RZ, 0xc0, !PT ;  /* 0xfffffffc00007812 */ /* 0x000fe200078ec0ff */
[----:B------:R-:W-:Y:S01]  /*0520*/  VOTEU.ALL UP1, P0 ;  /* 0x00000000003f7886 */ /* 0x000fe20000020000 */
[C---:B------:R-:W-:Y:S01]  /*0530*/  IMAD.SHL.U32 R19, R10.reuse, 0x4, RZ ;  /* 0x000000040a137824 */ /* 0x040fe200078e00ff */
[----:B------:R-:W-:Y:S01]  /*0540*/  SHF.R.S32.HI R9, RZ, 0x1f, R10 ;  /* 0x0000001fff097819 */ /* 0x000fe2000001140a */
[----:B------:R-:W5:Y:S01]  /*0550*/  @!UP0 S2UR UR7, SR_CgaCtaId ;  /* 0x00000000000789c3 */ /* 0x000f620000008800 */
[----:B------:R-:W-:Y:S01]  /*0560*/  IMAD.IADD R3, R3, 0x1, -R0 ;  /* 0x0000000103037824 */ /* 0x000fe200078e0a00 */
[----:B------:R-:W-:Y:S01]  /*0570*/  @!UP0 UMOV UR6, 0x400 ;  /* 0x0000040000068882 */ /* 0x000fe20000000000 */
[----:B------:R-:W-:Y:S01]  /*0580*/  LEA.HI R9, R9, R10, RZ, 0x2 ;  /* 0x0000000a09097211 */ /* 0x000fe200078f10ff */
[----:B0-----:R-:W-:Y:S01]  /*0590*/  IMAD.MOV R15, RZ, RZ, -R11 ;  /* 0x000000ffff0f7224 */ /* 0x001fe200078e0a0b */
[----:B------:R-:W-:-:S02]  /*05a0*/  LOP3.LUT R19, R10, 0xc, R19, 0x78, !PT ;  /* 0x0000000c0a137812 */ /* 0x000fc400078e7813 */
[----:B------:R-:W-:Y:S01]  /*05b0*/  LOP3.LUT R11, R9, 0xfffffffc, RZ, 0xc0, !PT ;  /* 0xfffffffc090b7812 */ /* 0x000fe200078ec0ff */
[----:B--2---:R-:W-:Y:S01]  /*05c0*/  IMAD R6, R12, R15, UR8 ;  /* 0x000000080c067e24 */ /* 0x004fe2000f8e020f */
[----:B-1----:R-:W-:Y:S01]  /*05d0*/  I2FP.F32.U32 R12, R4 ;  /* 0x00000004000c7245 */ /* 0x002fe20000201000 */
[----:B------:R-:W0:Y:S01]  /*05e0*/  LDC R9, c[0x0][0x148] ;  /* 0x00005200ff097b82 */ /* 0x000e220000000800 */
[----:B------:R-:W-:Y:S01]  /*05f0*/  ISETP.NE.AND P1, PT, R3, 0x3, PT ;  /* 0x000000030300780c */ /* 0x000fe20003f25270 */
[----:B------:R-:W-:Y:S01]  /*0600*/  IMAD.IADD R11, R10, 0x1, -R11 ;  /* 0x000000010a0b7824 */ /* 0x000fe200078e0a0b */
[----:B---3--:R-:W-:Y:S01]  /*0610*/  ISETP.EQ.U32.AND P2, PT, R13, 0x1, PT ;  /* 0x000000010d00780c */ /* 0x008fe20003f42070 */
[----:B------:R-:W-:Y:S01]  /*0620*/  FMUL R12, R12, UR4 ;  /* 0x000000040c0c7c20 */ /* 0x000fe20008400000 */
[----:B------:R-:W-:Y:S01]  /*0630*/  UMOV UR4, 0x20 ;  /* 0x0000002000047882 */ /* 0x000fe20000000000 */
[----:B------:R-:W-:Y:S01]  /*0640*/  ISETP.EQ.OR P1, PT, R3, RZ, !P1 ;  /* 0x000000ff0300720c */ /* 0x000fe20004f22670 */
[----:B------:R-:W-:-:S04]  /*0650*/  @!UP0 UIADD3 UR4, -UR4, 0x100000, URZ ;  /* 0x0010000004048890 */ /* 0x000fc8000fffe13f */
[----:B------:R-:W-:Y:S02]  /*0660*/  @!UP0 USHF.L.U32 UR5, UR4, 0xb, URZ ;  /* 0x0000000b04058899 */ /* 0x000fe4000800063f */
[----:B------:R-:W-:Y:S01]  /*0670*/  @!UP0 USHF.L.U32 UR4, UR4, 0x1, URZ ;  /* 0x0000000104048899 */ /* 0x000fe2000800063f */
[----:B------:R-:W-:Y:S01]  /*0680*/  ISETP.NE.AND P4, PT, R11, R6, PT ;  /* 0x000000060b00720c */ /* 0x000fe20003f85270 */
[----:B------:R-:W1:Y:S01]  /*0690*/  F2I.U32.TRUNC.NTZ R12, R12 ;  /* 0x0000000c000c7305 */ /* 0x000e62000020f000 */
[----:B------:R-:W-:Y:S01]  /*06a0*/  ISETP.EQ.AND P1, PT, R2, RZ, P1 ;  /* 0x000000ff0200720c */ /* 0x000fe20000f22270 */
[----:B-----5:R-:W-:-:S03]  /*06b0*/  @!UP0 ULEA UR6, UR7, UR6, 0x18 ;  /* 0x0000000607068291 */ /* 0x020fc6000f8ec03f */
[----:B------:R-:W-:Y:S01]  /*06c0*/  SEL R18, RZ, 0x1, !P1 ;  /* 0x00000001ff127807 */ /* 0x000fe20004800000 */
[----:B------:R-:W-:Y:S01]  /*06d0*/  VOTEU.ALL UP0, P0 ;  /* 0x00000000003f7886 */ /* 0x000fe20000000000 */
[----:B------:R-:W-:Y:S01]  /*06e0*/  LOP3.LUT P0, RZ, R8, 0x7, RZ, 0xc0, !PT ;  /* 0x0000000708ff7812 */ /* 0x000fe2000780c0ff */
[----:B------:R-:W-:-:S04]  /*06f0*/  VIADD R8, R2, 0xffffffff ;  /* 0xffffffff02087836 */ /* 0x000fc80000000000 */
[----:B------:R-:W-:Y:S02]  /*0700*/  @P4 SHF.R.S32.HI R0, RZ, 0x1f, R19 ;  /* 0x0000001fff004819 */ /* 0x000fe40000011413 */
[----:B------:R-:W-:Y:S01]  /*0710*/  ISETP.LT.U32.AND P0, PT, R19, 0x8, !P0 ;  /* 0x000000081300780c */ /* 0x000fe20004701070 */
[----:B-1----:R-:W-:Y:S01]  /*0720*/  IMAD.MOV R23, RZ, RZ, -R12 ;  /* 0x000000ffff177224 */ /* 0x002fe200078e0a0c */
[----:B------:R-:W-:Y:S01]  /*0730*/  @P4 LEA.HI R0, R0, R19, RZ, 0x2 ;  /* 0x0000001300004211 */ /* 0x000fe200078f10ff */
[----:B------:R-:W1:Y:S02]  /*0740*/  FENCE.VIEW.ASYNC.S ;  /* 0x00000000000073c6 */ /* 0x000e640000000000 */
[----:B-1----:R1:W2:Y:S01]  /*0750*/  @!UP0 SYNCS.EXCH.64 URZ, [UR6+0x60], UR4 ;  /* 0x00006004063f85b2 */ /* 0x0022a20008000100 */
[----:B------:R-:W-:Y:S01]  /*0760*/  ISETP.GE.U32.AND P6, PT, R8, 0x2, PT ;  /* 0x000000020800780c */ /* 0x000fe20003fc6070 */
[----:B0-----:R-:W-:Y:S01]  /*0770*/  IMAD R11, R9, R23, R4 ;  /* 0x00000017090b7224 */ /* 0x001fe200078e0204 */
[----:B------:R-:W-:-:S02]  /*0780*/  @P4 SHF.R.S32.HI R0, RZ, 0x2, R0 ;  /* 0x00000002ff004819 */ /* 0x000fc40000011400 */
[----:B------:R-:W-:Y:S02]  /*0790*/  SEL R18, R18, 0x2, P6 ;  /* 0x0000000212127807 */ /* 0x000fe40003000000 */
[----:B------:R-:W-:Y:S02]  /*07a0*/  @P4 ISETP.NE.AND P5, PT, R0, R11, PT ;  /* 0x0000000b0000420c */ /* 0x000fe40003fa5270 */
[----:B------:R-:W-:Y:S02]  /*07b0*/  SEL R11, RZ, 0x1, !P0 ;  /* 0x00000001ff0b7807 */ /* 0x000fe40004000000 */
[----:B------:R-:W-:Y:S02]  /*07c0*/  @P4 SEL R22, RZ, 0x1, P5 ;  /* 0x00000001ff164807 */ /* 0x000fe40002800000 */
[----:B------:R-:W-:Y:S02]  /*07d0*/  LOP3.LUT R0, R95, 0x7f, RZ, 0xc0, !PT ;  /* 0x0000007f5f007812 */ /* 0x000fe400078ec0ff */
[----:B------:R-:W-:Y:S01]  /*07e0*/  LOP3.LUT R22, R22, R11, RZ, 0xc0, !PT ;  /* 0x0000000b16167212 */ /* 0x000fe200078ec0ff */
[----:B------:R1:W0:Y:S01]  /*07f0*/  @!UP1 SYNCS.EXCH.64 URZ, [UR6+0x68], UR4 ;  /* 0x00006804063f95b2 */ /* 0x0002220008000100 */
[----:B------:R-:W-:Y:S01]  /*0800*/  NOP ;  /* 0x0000000000007918 */ /* 0x000fe20000000000 */
[----:B-12---:R-:W-:Y:S05]  /*0810*/  @!P2 BRA `(.L_x_3) ;  /* 0x000000000008a947 */ /* 0x006fea0003800000 */
[----:B0---4-:R-:W-:Y:S01]  /*0820*/  UCGABAR_ARV ;  /* 0x00000000000079c7 */ /* 0x011fe20008000000 */
[----:B------:R-:W-:Y:S05]  /*0830*/  BRA `(.L_x_4) ;  /* 0x0000000000047947 */ /* 0x000fea0003800000 */
.L_x_3:
[----:B0---4-:R-:W-:Y:S01]  /*0840*/  NOP ;  /* 0x0000000000007918 */ /* 0x011fe20000000000 */
.L_x_4:
[----:B------:R-:W0:Y:S01]  /*0850*/  LDC R2, c[0x0][0x65c] ;  /* 0x00019700ff027b82 */ /* 0x000e220000000800 */
[----:B------:R-:W-:Y:S02]  /*0860*/  IMAD.U32 R10, RZ, RZ, UR8 ;  /* 0x00000008ff0a7e24 */ /* 0x000fe4000f8e00ff */
[----:B------:R-:W-:Y:S01]  /*0870*/  IMAD.MOV.U32 R11, RZ, RZ, RZ ;  /* 0x000000ffff0b7224 */ /* 0x000fe200078e00ff */
[----:B0-----:R-:W-:-:S04]  /*0880*/  ISETP.NE.AND P1, PT, R2, 0x1, PT ;  /* 0x000000010200780c */ /* 0x001fc80003f25270 */
[----:B------:R-:W-:-:S09]  /*0890*/  P2R R5, PR, RZ, 0x2 ;  /* 0x00000002ff057803 */ /* 0x000fd20000000000 */
[----:B------:R-:W0:Y:S01]  /*08a0*/  @P1 LDC R17, c[0x0][0x10] ;  /* 0x00000400ff111b82 */ /* 0x000e220000000800 */
[----:B------:R-:W-:Y:S02]  /*08b0*/  @P1 IMAD.MOV.U32 R5, RZ, RZ, RZ ;  /* 0x000000ffff051224 */ /* 0x000fe400078e00ff */
[----:B------:R-:W-:-:S05]  /*08c0*/  @P1 IMAD.MOV.U32 R15, RZ, RZ, RZ ;  /* 0x000000ffff0f1224 */ /* 0x000fca00078e00ff */
[----:B------:R-:W1:Y:S01]  /*08d0*/  @!P1 LDC R13, c[0x0][0xc] ;  /* 0x00000300ff0d9b82 */ /* 0x000e620000000800 */
[----:B------:R-:W-:Y:S01]  /*08e0*/  ULDC UR4, c[0x0][0xc] ;  /* 0x0000030000047ab9 */ /* 0x000fe20000000800 */
[----:B------:R-:W-:Y:S01]  /*08f0*/  ULDC UR5, c[0x0][0x10] ;  /* 0x0000040000057ab9 */ /* 0x000fe20000000800 */
[----:B------:R-:W-:Y:S01]  /*0900*/  ULDC UR6, c[0x0][0x14] ;  /* 0x0000050000067ab9 */ /* 0x000fe20000000800 */
[----:B------:R-:W-:-:S04]  /*0910*/  UIMAD.WIDE.U32 UR4, UR4, UR5, URZ ;  /* 0x00000005040472a5 */ /* 0x000fc8000f8e003f */
[----:B------:R-:W-:Y:S02]  /*0920*/  UIMAD.WIDE.U32 UR36, UR4, UR6, URZ ;  /* 0x00000006042472a5 */ /* 0x000fe4000f8e003f */
[----:B------:R-:W-:-:S04]  /*0930*/  UIMAD UR42, UR5, UR6, URZ ;  /* 0x00000006052a72a4 */ /* 0x000fc8000f8e023f */
[----:B------:R-:W-:Y:S01]  /*0940*/  UIADD3 UR42, UR37, UR42, URZ ;  /* 0x0000002a252a7290 */ /* 0x000fe2000fffe03f */
[----:B0-----:R-:W-:-:S04]  /*0950*/  @P1 IMAD.WIDE.U32 R16, R17, UR8, R4 ;  /* 0x0000000811101c25 */ /* 0x001fc8000f8e0004 */
[----:B------:R-:W-:Y:S02]  /*0960*/  @P1 IMAD.IADD R17, R17, 0x1, R15 ;  /* 0x0000000111111824 */ /* 0x000fe400078e020f */
[----:B-1----:R-:W-:-:S04]  /*0970*/  @!P1 IMAD.WIDE.U32 R10, R4, R13, R10 ;  /* 0x0000000d040a9225 */ /* 0x002fc800078e000a */
[----:B------:R-:W-:Y:S02]  /*0980*/  @!P1 IMAD.MOV.U32 R16, RZ, RZ, R10 ;  /* 0x000000ffff109224 */ /* 0x000fe400078e000a */
[----:B------:R-:W-:Y:S01]  /*0990*/  @!P1 IMAD.MOV.U32 R17, RZ, RZ, R11 ;  /* 0x000000ffff119224 */ /* 0x000fe200078e000b */
[----:B------:R-:W-:Y:S06]  /*09a0*/  @!P2 BRA `(.L_x_5) ;  /* 0x00000000000ca947 */ /* 0x000fec0003800000 */
[----:B------:R-:W-:Y:S01]  /*09b0*/  UCGABAR_WAIT ;  /* 0x0000000000007dc7 */ /* 0x000fe20008000000 */
[----:B------:R-:W-:Y:S01]  /*09c0*/  CCTL.IVALL ;  /* 0x00000000ff00798f */ /* 0x000fe20002000000 */
[----:B------:R-:W-:Y:S05]  /*09d0*/  BRA `(.L_x_6) ;  /* 0x0000000000047947 */ /* 0x000fea0003800000 */
.L_x_5:
[----:B------:R-:W-:Y:S06]  /*09e0*/  BAR.SYNC.DEFER_BLOCKING 0x0 ;  /* 0x0000000000007b1d */ /* 0x000fec0000010000 */
.L_x_6:
[----:B------:R-:W-:Y:S05]  /*09f0*/  @!P3 BRA `(.L_x_7) ;  /* 0x0000005c00a8b947 */ /* 0x000fea0003800000 */
[----:B------:R-:W-:-:S13]  /*0a00*/  ISETP.GT.U32.AND P0, PT, R8, 0x1, PT ;  /* 0x000000010800780c */ /* 0x000fda0003f04070 */
[----:B------:R-:W-:Y:S05]  /*0a10*/  @P0 EXIT ;  /* 0x000000000000094d */ /* 0x000fea0003800000 */
[----:B------:R-:W-:Y:S01]  /*0a20*/  ULDC.64 UR4, c[0x0][0x650] ;  /* 0x0001940000047ab9 */ /* 0x000fe20000000a00 */
[----:B------:R-:W-:Y:S01]  /*0a30*/  PRMT R3, RZ, 0x7610, R3 ;  /* 0x00007610ff037816 */ /* 0x000fe20000000003 */
[----:B------:R-:W-:Y:S01]  /*0a40*/  IMAD.MOV.U32 R103, RZ, RZ, -0x1 ;  /* 0xffffffffff677424 */ /* 0x000fe200078e00ff */
[----:B------:R-:W-:Y:S01]  /*0a50*/  ISETP.GE.U32.AND P0, PT, R16, UR4, PT ;  /* 0x0000000410007c0c */ /* 0x000fe2000bf06070 */
[----:B------:R-:W-:Y:S02]  /*0a60*/  IMAD.MOV.U32 R100, RZ, RZ, -0x1 ;  /* 0xffffffffff647424 */ /* 0x000fe400078e00ff */
[----:B------:R-:W-:Y:S01]  /*0a70*/  IMAD.MOV.U32 R101, RZ, RZ, -0x1 ;  /* 0xffffffffff657424 */ /* 0x000fe200078e00ff */
[----:B------:R-:W-:-:S13]  /*0a80*/  ISETP.GE.U32.AND.EX P0, PT, R17, UR5, PT, P0 ;  /* 0x0000000511007c0c */ /* 0x000fda000bf06100 */
[----:B------:R-:W-:Y:S05]  /*0a90*/  @P0 BRA `(.L_x_8) ;  /* 0x0000000400280947 */ /* 0x000fea0003800000 */
[----:B------:R-:W0:Y:S01]  /*0aa0*/  LDC.64 R24, c[0x0][0x628] ;  /* 0x00018a00ff187b82 */ /* 0x000e220000000a00 */
[----:B------:R-:W-:Y:S02]  /*0ab0*/  IMAD.MOV.U32 R10, RZ, RZ, R16 ;  /* 0x000000ffff0a7224 */ /* 0x000fe400078e0010 */
[----:B------:R-:W-:-:S05]  /*0ac0*/  IMAD.MOV.U32 R11, RZ, RZ, R17 ;  /* 0x000000ffff0b7224 */ /* 0x000fca00078e0011 */
[----:B------:R-:W1:Y:S08]  /*0ad0*/  LDC R8, c[0x0][0x630] ;  /* 0x00018c00ff087b82 */ /* 0x000e700000000800 */
[----:B------:R-:W2:Y:S01]  /*0ae0*/  LDC.64 R26, c[0x0][0x620] ;  /* 0x00018800ff1a7b82 */ /* 0x000ea20000000a00 */
[----:B0-----:R-:W-:-:S04]  /*0af0*/  ISETP.NE.U32.AND P0, PT, R24, RZ, PT ;  /* 0x000000ff1800720c */ /* 0x001fc80003f05070 */
[----:B------:R-:W-:-:S13]  /*0b00*/  ISETP.NE.AND.EX P0, PT, R25, RZ, PT, P0 ;  /* 0x000000ff1900720c */ /* 0x000fda0003f05300 */
[----:B-12---:R-:W-:Y:S05]  /*0b10*/  @!P0 BRA `(.L_x_9) ;  /* 0x0000000000288947 */ /* 0x006fea0003800000 */
[----:B------:R-:W0:Y:S02]  /*0b20*/  LDC R3, c[0x0][0x634] ;  /* 0x00018d00ff037b82 */ /* 0x000e240000000800 */
[----:B0-----:R-:W-:-:S05]  /*0b30*/  IADD3 R3, P0, R16, R3, RZ ;  /* 0x0000000310037210 */ /* 0x001fca0007f1e0ff */
[----:B------:R-:W-:-:S04]  /*0b40*/  IMAD.X R21, RZ, RZ, R17, P0 ;  /* 0x000000ffff157224 */ /* 0x000fc800000e0611 */
[----:B------:R-:W-:-:S04]  /*0b50*/  IMAD.WIDE.U32 R10, R21, R24, RZ ;  /* 0x00000018150a7225 */ /* 0x000fc800078e00ff */
[----:B------:R-:W-:-:S04]  /*0b60*/  IMAD.WIDE.U32 R12, P0, R3, R25, R10 ;  /* 0x00000019030c7225 */ /* 0x000fc8000780000a */
[----:B------:R-:W-:-:S04]  /*0b70*/  IMAD.WIDE.U32 R10, R3, R24, RZ ;  /* 0x00000018030a7225 */ /* 0x000fc800078e00ff */
[----:B------:R-:W-:Y:S01]  /*0b80*/  IMAD.X R15, RZ, RZ, RZ, P0 ;  /* 0x000000ffff0f7224 */ /* 0x000fe200000e06ff */
[----:B------:R-:W-:Y:S01]  /*0b90*/  IADD3 RZ, P0, R11, R12, RZ ;  /* 0x0000000c0bff7210 */ /* 0x000fe20007f1e0ff */
[----:B------:R-:W-:-:S04]  /*0ba0*/  IMAD.MOV.U32 R14, RZ, RZ, R13 ;  /* 0x000000ffff0e7224 */ /* 0x000fc800078e000d */
[----:B------:R-:W-:-:S08]  /*0bb0*/  IMAD.WIDE.U32.X R10, R21, R25, R14, P0 ;  /* 0x00000019150a7225 */ /* 0x000fd000000e040e */
.L_x_9:
[----:B------:R-:W0:Y:S01]  /*0bc0*/  LDC.64 R30, c[0x0][0x640] ;  /* 0x00019000ff1e7b82 */ /* 0x000e220000000a00 */
[-CC-:B------:R-:W-:Y:S01]  /*0bd0*/  SHF.R.U64 R101, R10, R8.reuse, R11.reuse ;  /* 0x000000080a657219 */ /* 0x180fe2000000120b */
[----:B------:R-:W-:Y:S01]  /*0be0*/  IMAD R29, R9, R23, R4 ;  /* 0x00000017091d7224 */ /* 0x000fe200078e0204 */
[----:B------:R-:W-:Y:S01]  /*0bf0*/  SHF.R.U32.HI R3, RZ, R8, R11 ;  /* 0x00000008ff037219 */ /* 0x000fe2000001160b */
[----:B------:R-:W-:Y:S01]  /*0c00*/  IMAD.MOV.U32 R23, RZ, RZ, 0x1 ;  /* 0x00000001ff177424 */ /* 0x000fe200078e00ff */
[----:B------:R-:W-:-:S03]  /*0c10*/  IADD3 R5, P0, RZ, -R101, RZ ;  /* 0x80000065ff057210 */ /* 0x000fc60007f1e0ff */
[----:B------:R-:W1:Y:S02]  /*0c20*/  LDC R12, c[0x0][0x618] ;  /* 0x00018600ff0c7b82 */ /* 0x000e640000000800 */
[----:B------:R-:W-:Y:S02]  /*0c30*/  IMAD.X R3, RZ, RZ, ~R3, P0 ;  /* 0x000000ffff037224 */ /* 0x000fe400000e0e03 */
[----:B------:R-:W-:-:S04]  /*0c40*/  IMAD.WIDE.U32 R10, R5, R26, R16 ;  /* 0x0000001a050a7225 */ /* 0x000fc800078e0010 */
[----:B------:R-:W2:Y:S01]  /*0c50*/  LDC R20, c[0x0][0x608] ;  /* 0x00018200ff147b82 */ /* 0x000ea20000000800 */
[----:B------:R-:W-:Y:S02]  /*0c60*/  IMAD R8, R3, R26, RZ ;  /* 0x0000001a03087224 */ /* 0x000fe400078e02ff */
[----:B------:R-:W-:Y:S02]  /*0c70*/  IMAD.MOV.U32 R3, RZ, RZ, -0x1 ;  /* 0xffffffffff037424 */ /* 0x000fe400078e00ff */
[----:B------:R-:W-:-:S03]  /*0c80*/  IMAD R5, R5, R27, R8 ;  /* 0x0000001b05057224 */ /* 0x000fc600078e0208 */
[----:B------:R-:W3:Y:S01]  /*0c90*/  LDC R28, c[0x0][0x658] ;  /* 0x00019600ff1c7b82 */ /* 0x000ee20000000800 */
[----:B------:R-:W-:Y:S01]  /*0ca0*/  IMAD.IADD R5, R11, 0x1, R5 ;  /* 0x000000010b057824 */ /* 0x000fe200078e0205 */
[----:B0-----:R-:W-:-:S04]  /*0cb0*/  ISETP.NE.U32.AND P0, PT, R30, RZ, PT ;  /* 0x000000ff1e00720c */ /* 0x001fc80003f05070 */
[----:B------:R-:W-:Y:S02]  /*0cc0*/  ISETP.NE.AND.EX P0, PT, R31, RZ, PT, P0 ;  /* 0x000000ff1f00720c */ /* 0x000fe40003f05300 */
[----:B------:R-:W0:Y:S01]  /*0cd0*/  LDC R24, c[0x0][0x600] ;  /* 0x00018000ff187b82 */ /* 0x000e220000000800 */
[-CC-:B-1----:R-:W-:Y:S02]  /*0ce0*/  SHF.R.U64 R14, R10, R12.reuse, R5.reuse ;  /* 0x0000000c0a0e7219 */ /* 0x182fe40000001205 */
[----:B------:R-:W-:-:S05]  /*0cf0*/  SHF.R.U32.HI R5, RZ, R12, R5 ;  /* 0x0000000cff057219 */ /* 0x000fca0000011605 */
[----:B------:R-:W1:Y:S01]  /*0d00*/  LDC R15, c[0x0][0x648] ;  /* 0x00019200ff0f7b82 */ /* 0x000e620000000800 */
[-CC-:B--2---:R-:W-:Y:S02]  /*0d10*/  SHF.R.U64 R27, R14, R20.reuse, R5.reuse ;  /* 0x000000140e1b7219 */ /* 0x184fe40000001205 */
[----:B------:R-:W-:-:S05]  /*0d20*/  SHF.R.U32.HI R5, RZ, R20, R5 ;  /* 0x00000014ff057219 */ /* 0x000fca0000011605 */
[----:B------:R-:W2:Y:S01]  /*0d30*/  LDC R21, c[0x0][0x638] ;  /* 0x00018e00ff157b82 */ /* 0x000ea20000000800 */
[-CC-:B---3--:R-:W-:Y:S02]  /*0d40*/  SHF.R.U64 R20, R27, R28.reuse, R5.reuse ;  /* 0x0000001c1b147219 */ /* 0x188fe40000001205 */
[-C--:B------:R-:W-:Y:S02]  /*0d50*/  SHF.L.U32 R3, R3, R28.reuse, RZ ;  /* 0x0000001c03037219 */ /* 0x080fe400000006ff */
[----:B------:R-:W-:Y:S01]  /*0d60*/  SHF.R.U32.HI R5, RZ, R28, R5 ;  /* 0x0000001cff057219 */ /* 0x000fe20000011605 */
[----:B------:R-:W-:Y:S01]  /*0d70*/  IMAD.MOV.U32 R4, RZ, RZ, R20 ;  /* 0x000000ffff047224 */ /* 0x000fe200078e0014 */
[----:B------:R-:W-:Y:S01]  /*0d80*/  LOP3.LUT R12, RZ, R3, RZ, 0x33, !PT ;  /* 0x00000003ff0c7212 */ /* 0x000fe200078e33ff */
[----:B------:R-:W3:Y:S01]  /*0d90*/  LDC R25, c[0x0][0x610] ;  /* 0x00018400ff197b82 */ /* 0x000ee20000000800 */
[----:B------:R-:W-:Y:S05]  /*0da0*/  @!P0 BRA `(.L_x_10) ;  /* 0x0000000000288947 */ /* 0x000fea0003800000 */
[----:B------:R-:W4:Y:S02]  /*0db0*/  LDC R3, c[0x0][0x64c] ;  /* 0x00019300ff037b82 */ /* 0x000f240000000800 */
[----:B----4-:R-:W-:-:S05]  /*0dc0*/  IADD3 R3, P0, R20, R3, RZ ;  /* 0x0000000314037210 */ /* 0x010fca0007f1e0ff */
        /* <DEDUP_REMOVED lines=8> */
.L_x_10:
[----:B-1----:R-:W-:Y:S01]  /*0e50*/  SHF.R.U64 R4, R4, R15, R5 ;  /* 0x0000000f04047219 */ /* 0x002fe20000001205 */
[----:B0-----:R-:W-:Y:S01]  /*0e60*/  VIADD R5, R24, 0xffffffff ;  /* 0xffffffff18057836 */ /* 0x001fe20000000000 */
[----:B------:R-:W-:Y:S02]  /*0e70*/  SHF.L.U32 R3, R23, R28, RZ ;  /* 0x0000001c17037219 */ /* 0x000fe400000006ff */
[----:B------:R-:W-:Y:S01]  /*0e80*/  LOP3.LUT R12, R27, R12, RZ, 0xc0, !PT ;  /* 0x0000000c1b0c7212 */ /* 0x000fe200078ec0ff */
[----:B------:R-:W-:Y:S01]  /*0e90*/  IMAD.MOV R8, RZ, RZ, -R4 ;  /* 0x000000ffff087224 */ /* 0x000fe200078e0a04 */
[----:B------:R-:W-:Y:S02]  /*0ea0*/  SEL R6, R6, R29, !P1 ;  /* 0x0000001d06067207 */ /* 0x000fe40004800000 */
[----:B------:R-:W-:Y:S01]  /*0eb0*/  LOP3.LUT R5, R14, R5, RZ, 0xc0, !PT ;  /* 0x000000050e057212 */ /* 0x000fe200078ec0ff */
[----:B------:R-:W-:Y:S02]  /*0ec0*/  IMAD R9, R3, R4, R12 ;  /* 0x0000000403097224 */ /* 0x000fe400078e020c */
[----:B--2---:R-:W-:-:S02]  /*0ed0*/  IMAD R3, R8, R21, R20 ;  /* 0x0000001508037224 */ /* 0x004fc400078e0214 */
[----:B---3--:R-:W-:Y:S02]  /*0ee0*/  IMAD R6, R9, R25, R6 ;  /* 0x0000001909067224 */ /* 0x008fe400078e0206 */
[----:B------:R-:W-:Y:S02]  /*0ef0*/  IMAD R103, R3, R24, R5 ;  /* 0x0000001803677224 */ /* 0x000fe400078e0205 */
[----:B------:R-:W-:-:S03]  /*0f00*/  IMAD.MOV.U32 R4, RZ, RZ, 0x1 ;  /* 0x00000001ff047424 */ /* 0x000fc600078e00ff */
[----:B------:R-:W-:Y:S02]  /*0f10*/  SEL R100, R103, R6, !P1 ;  /* 0x0000000667647207 */ /* 0x000fe40004800000 */
[----:B------:R-:W-:Y:S02]  /*0f20*/  PRMT R3, R4, 0x7610, R3 ;  /* 0x0000761004037816 */ /* 0x000fe40000000003 */
[----:B------:R-:W-:-:S07]  /*0f30*/  SEL R103, R6, R103, !P1 ;  /* 0x0000006706677207 */ /* 0x000fce0004800000 */
.L_x_8:
[----:B------:R-:W-:-:S08]  /*0f40*/  NOP ;  /* 0x0000000000007918 */ /* 0x000fd00000000000 */
[----:B------:R-:W0:Y:S02]  /*0f50*/  USETMAXREG.TRY_ALLOC.CTAPOOL UP0, 0xe8 ;  /* 0x000000e8000079c8 */ /* 0x000e240008000600 */
[----:B0-----:R-:W-:-:S13]  /*0f60*/  PLOP3.LUT P0, PT, PT, PT, UP0, 0x80, 0x0 ;  /* 0x000000000000781c */ /* 0x001fda0003f0f008 */
[----:B------:R-:W-:Y:S05]  /*0f70*/  @!P0 BRA `(.L_x_8) ;  /* 0xfffffffc00f08947 */ /* 0x000fea000383ffff */
[----:B------:R-:W-:Y:S01]  /*0f80*/  ULDC.64 UR4, c[0x0][0x598] ;  /* 0x0001660000047ab9 */ /* 0x000fe20000000a00 */
[----:B------:R-:W-:Y:S01]  /*0f90*/  ULDC.64 UR38, c[0x0][0x208] ;  /* 0x0000820000267ab9 */ /* 0x000fe20000000a00 */
[----:B------:R-:W-:-:S04]  /*0fa0*/  ISETP.NE.U32.AND P0, PT, RZ, UR4, PT ;  /* 0x00000004ff007c0c */ /* 0x000fc8000bf05070 */
[----:B------:R-:W-:-:S13]  /*0fb0*/  ISETP.NE.AND.EX P0, PT, RZ, UR5, PT, P0 ;  /* 0x00000005ff007c0c */ /* 0x000fda000bf05300 */
[----:B------:R-:W-:Y:S05]  /*0fc0*/  @!P0 BRA `(.L_x_11) ;  /* 0x00000000001c8947 */ /* 0x000fea0003800000 */
[----:B------:R-:W0:Y:S02]  /*0fd0*/  LDC.64 R4, c[0x0][0x598] ;  /* 0x00016600ff047b82 */ /* 0x000e240000000a00 */
[----:B0-----:R-:W2:Y:S02]  /*0fe0*/  LDG.E.64 R4, desc[UR38][R4.64] ;  /* 0x0000002604047981 */ /* 0x001ea4000c1e1b00 */
[----:B--2---:R-:W-:-:S04]  /*0ff0*/  ISETP.NE.U32.AND P0, PT, R4, RZ, PT ;  /* 0x000000ff0400720c */ /* 0x004fc80003f05070 */
[----:B------:R-:W-:-:S13]  /*1000*/  ISETP.NE.AND.EX P0, PT, R5, RZ, PT, P0 ;  /* 0x000000ff0500720c */ /* 0x000fda0003f05300 */
[----:B------:R-:W-:Y:S05]  /*1010*/  @!P0 BRA `(.L_x_11) ;  /* 0x0000000000088947 */ /* 0x000fea0003800000 */
[----:B------:R0:W5:Y:S01]  /*1020*/  LD.E R23, desc[UR38][R4.64] ;  /* 0x0000002604177980 */ /* 0x000162000c101900 */
[----:B------:R-:W-:Y:S05]  /*1030*/  BRA `(.L_x_12) ;  /* 0x0000000000247947 */ /* 0x000fea0003800000 */
.L_x_11:
[----:B------:R-:W-:Y:S02]  /*1040*/  ULDC.64 UR4, c[0x0][0x588] ;  /* 0x0001620000047ab9 */ /* 0x000fe40000000a00 */
[----:B------:R-:W-:-:S04]  /*1050*/  ISETP.NE.U32.AND P0, PT, RZ, UR4, PT ;  /* 0x00000004ff007c0c */ /* 0x000fc8000bf05070 */
[----:B------:R-:W-:-:S13]  /*1060*/  ISETP.NE.AND.EX P0, PT, RZ, UR5, PT, P0 ;  /* 0x00000005ff007c0c */ /* 0x000fda000bf05300 */
[----:B------:R-:W-:Y:S05]  /*1070*/  @!P0 BRA `(.L_x_13) ;  /* 0x00000000000c8947 */ /* 0x000fea0003800000 */
[----:B------:R-:W0:Y:S02]  /*1080*/  LDC.64 R4, c[0x0][0x588] ;  /* 0x00016200ff047b82 */ /* 0x000e240000000a00 */
[----:B0-----:R1:W5:Y:S01]  /*1090*/  LDG.E R23, desc[UR38][R4.64] ;  /* 0x0000002604177981 */ /* 0x001362000c1e1900 */
[----:B------:R-:W-:Y:S05]  /*10a0*/  BRA `(.L_x_12) ;  /* 0x0000000000087947 */ /* 0x000fea0003800000 */
.L_x_13:
[----:B------:R-:W-:Y:S02]  /*10b0*/  ULDC UR4, c[0x0][0x580] ;  /* 0x0001600000047ab9 */ /* 0x000fe40000000800 */
[----:B------:R-:W-:-:S07]  /*10c0*/  IMAD.U32 R23, RZ, RZ, UR4 ;  /* 0x00000004ff177e24 */ /* 0x000fce000f8e00ff */
.L_x_12:
[----:B------:R-:W-:Y:S02]  /*10d0*/  ULDC.64 UR4, c[0x0][0x5a0] ;  /* 0x0001680000047ab9 */ /* 0x000fe40000000a00 */
[----:B------:R-:W-:-:S04]  /*10e0*/  ISETP.NE.U32.AND P0, PT, RZ, UR4, PT ;  /* 0x00000004ff007c0c */ /* 0x000fc8000bf05070 */
[----:B------:R-:W-:-:S13]  /*10f0*/  ISETP.NE.AND.EX P0, PT, RZ, UR5, PT, P0 ;  /* 0x00000005ff007c0c */ /* 0x000fda000bf05300 */
[----:B------:R-:W-:Y:S05]  /*1100*/  @!P0 BRA `(.L_x_14) ;  /* 0x00000000001c8947 */ /* 0x000fea0003800000 */
[----:B01----:R-:W0:Y:S02]  /*1110*/  LDC.64 R4, c[0x0][0x5a0] ;  /* 0x00016800ff047b82 */ /* 0x003e240000000a00 */
[----:B0-----:R-:W2:Y:S02]  /*1120*/  LDG.E.64 R4, desc[UR38][R4.64] ;  /* 0x0000002604047981 */ /* 0x001ea4000c1e1b00 */
[----:B--2---:R-:W-:-:S04]  /*1130*/  ISETP.NE.U32.AND P0, PT, R4, RZ, PT ;  /* 0x000000ff0400720c */ /* 0x004fc80003f05070 */
[----:B------:R-:W-:-:S13]  /*1140*/  ISETP.NE.AND.EX P0, PT, R5, RZ, PT, P0 ;  /* 0x000000ff0500720c */ /* 0x000fda0003f05300 */
[----:B------:R-:W-:Y:S05]  /*1150*/  @!P0 BRA `(.L_x_14) ;  /* 0x0000000000088947 */ /* 0x000fea0003800000 */
[----:B------:R0:W5:Y:S01]  /*1160*/  LD.E R90, desc[UR38][R4.64] ;  /* 0x00000026045a7980 */ /* 0x000162000c101900 */
[----:B------:R-:W-:Y:S05]  /*1170*/  BRA `(.L_x_15) ;  /* 0x0000000000247947 */ /* 0x000fea0003800000 */
.L_x_14:
[----:B------:R-:W-:Y:S02]  /*1180*/  ULDC.64 UR4, c[0x0][0x590] ;  /* 0x0001640000047ab9 */ /* 0x000fe40000000a00 */
[----:B------:R-:W-:-:S04]  /*1190*/  ISETP.NE.U32.AND P0, PT, RZ, UR4, PT ;  /* 0x00000004ff007c0c */ /* 0x000fc8000bf05070 */
[----:B------:R-:W-:-:S13]  /*11a0*/  ISETP.NE.AND.EX P0, PT, RZ, UR5, PT, P0 ;  /* 0x00000005ff007c0c */ /* 0x000fda000bf05300 */
[----:B------:R-:W-:Y:S05]  /*11b0*/  @!P0 BRA `(.L_x_16) ;  /* 0x00000000000c8947 */ /* 0x000fea0003800000 */
[----:B------:R-:W2:Y:S02]  /*11c0*/  LDC.64 R90, c[0x0][0x590] ;  /* 0x00016400ff5a7b82 */ /* 0x000ea40000000a00 */
[----:B--2---:R2:W5:Y:S01]  /*11d0*/  LDG.E R90, desc[UR38][R90.64] ;  /* 0x000000265a5a7981 */ /* 0x004562000c1e1900 */
[----:B------:R-:W-:Y:S05]  /*11e0*/  BRA `(.L_x_15) ;  /* 0x0000000000087947 */ /* 0x000fea0003800000 */
.L_x_16:
[----:B------:R-:W-:Y:S02]  /*11f0*/  ULDC UR4, c[0x0][0x584] ;  /* 0x0001610000047ab9 */ /* 0x000fe40000000800 */
[----:B------:R-:W-:-:S07]  /*1200*/  IMAD.U32 R90, RZ, RZ, UR4 ;  /* 0x00000004ff5a7e24 */ /* 0x000fce000f8e00ff */
.L_x_15:
[----:B------:R-:W-:-:S13]  /*1210*/  LOP3.LUT P0, RZ, R3, 0xff, RZ, 0xc0, !PT ;  /* 0x000000ff03ff7812 */ /* 0x000fda000780c0ff */
[----:B------:R-:W-:Y:S05]  /*1220*/  @!P0 EXIT ;  /* 0x000000000000894d */ /* 0x000fea0003800000 */
[----:B------:R-:W3:Y:S01]  /*1230*/  LDC R93, c[0x0][0x658] ;  /* 0x00019600ff5d7b82 */ /* 0x000ee20000000800 */
[----:B------:R-:W-:Y:S01]  /*1240*/  LOP3.LUT R7, R7, 0x1, RZ, 0xc0, !PT ;  /* 0x0000000107077812 */ /* 0x000fe200078ec0ff */
[----:B------:R-:W-:Y:S01]  /*1250*/  ULDC.64 UR6, c[0x0][0x288] ;  /* 0x0000a20000067ab9 */ /* 0x000fe20000000a00 */
[----:B------:R-:W-:Y:S01]  /*1260*/  SHF.R.U32.HI R3, RZ, 0x2, R95 ;  /* 0x00000002ff037819 */ /* 0x000fe2000001165f */
[----:B------:R-:W-:Y:S01]  /*1270*/  UIADD3 UR4, UR7, 0x3f, URZ ;  /* 0x0000003f07047890 */ /* 0x000fe2000fffe03f */
[----:B------:R-:W-:Y:S01]  /*1280*/  SHF.R.U32.HI R0, RZ, 0x1, R0 ;  /* 0x00000001ff007819 */ /* 0x000fe20000011600 */
[----:B------:R-:W-:Y:S01]  /*1290*/  IMAD.SHL.U32 R88, R7, 0x40, RZ ;  /* 0x0000004007587824 */ /* 0x000fe200078e00ff */
[----:B------:R-:W-:Y:S01]  /*12a0*/  LOP3.LUT R3, R3, 0x7, RZ, 0xc0, !PT ;  /* 0x0000000703037812 */ /* 0x000fe200078ec0ff */
[----:B------:R-:W4:Y:S01]  /*12b0*/  LDC.64 R8, c[0x0][0x5c8] ;  /* 0x00017200ff087b82 */ /* 0x000f220000000a00 */
[----:B------:R-:W-:Y:S01]  /*12c0*/  USHF.R.S32.HI UR5, URZ, 0x1f, UR4 ;  /* 0x0000001f3f057899 */ /* 0x000fe20008011404 */
[----:B------:R-:W-:Y:S01]  /*12d0*/  LOP3.LUT R0, R0, 0x30, RZ, 0xc0, !PT ;  /* 0x0000003000007812 */ /* 0x000fe200078ec0ff */
[----:B------:R-:W-:Y:S01]  /*12e0*/  IMAD.MOV.U32 R6, RZ, RZ, 0x1 ;  /* 0x00000001ff067424 */ /* 0x000fe200078e00ff */
[--C-:B------:R-:W-:Y:S01]  /*12f0*/  LOP3.LUT R88, R88, 0x40, R3.reuse, 0xe2, !PT ;  /* 0x0000004058587812 */ /* 0x100fe200078ee203 */
[----:B------:R-:W-:Y:S01]  /*1300*/  ULEA.HI UR5, UR5, UR4, URZ, 0x6 ;  /* 0x0000000405057291 */ /* 0x000fe2000f8f303f */
[-C--:B01----:R-:W-:Y:S01]  /*1310*/  IADD3 R4, RZ, -R0.reuse, -R3 ;  /* 0x80000000ff047210 */ /* 0x083fe20007ffe803 */
[----:B------:R-:W-:Y:S01]  /*1320*/  IMAD.U32 R5, RZ, RZ, UR6 ;  /* 0x00000006ff057e24 */ /* 0x000fe2000f8e00ff */
[----:B------:R-:W0:Y:S01]  /*1330*/  LDC R97, c[0x0][0x600] ;  /* 0x00018000ff617b82 */ /* 0x000e220000000800 */
[----:B------:R-:W-:Y:S01]  /*1340*/  LOP3.LUT R88, R88, R0, RZ, 0xfc, !PT ;  /* 0x0000000058587212 */ /* 0x000fe200078efcff */
[----:B------:R-:W-:Y:S01]  /*1350*/  IMAD.MOV.U32 R0, RZ, RZ, -0x1 ;  /* 0xffffffffff007424 */ /* 0x000fe200078e00ff */
[----:B------:R-:W-:Y:S01]  /*1360*/  USHF.R.S32.HI UR43, URZ, 0x6, UR5 ;  /* 0x000000063f2b7899 */ /* 0x000fe20008011405 */
[----:B------:R-:W-:Y:S01]  /*1370*/  LOP3.LUT R94, R95, 0x3, RZ, 0xc0, !PT ;  /* 0x000000035f5e7812 */ /* 0x000fe200078ec0ff */
[----:B------:R-:W-:Y:S01]  /*1380*/  IMAD R4, R7, -0x40, R4 ;  /* 0xffffffc007047824 */ /* 0x000fe200078e0204 */
[C---:B------:R-:W-:Y:S01]  /*1390*/  LOP3.LUT R96, R95.reuse, 0x80, RZ, 0xc0, !PT ;  /* 0x000000805f607812 */ /* 0x040fe200078ec0ff */
[----:B------:R-:W-:Y:S01]  /*13a0*/  UISETP.LT.AND UP0, UPT, UR43, 0x1, UPT ;  /* 0x000000012b00788c */ /* 0x000fe2000bf01270 */
[-C--:B---3--:R-:W-:Y:S01]  /*13b0*/  SHF.L.U32 R0, R0, R93.reuse, RZ ;  /* 0x0000005d00007219 */ /* 0x088fe200000006ff */
[----:B------:R-:W-:Y:S01]  /*13c0*/  ULDC UR4, c[0x0][0x284] ;  /* 0x0000a10000047ab9 */ /* 0x000fe20000000800 */
[----:B------:R-:W-:Y:S01]  /*13d0*/  IMAD R94, R94, -0x2, R5 ;  /* 0xfffffffe5e5e7824 */ /* 0x000fe200078e0205 */
[----:B------:R-:W-:Y:S01]  /*13e0*/  USEL UR44, UR43, 0x1, UP0 ;  /* 0x000000012b2c7887 */ /* 0x000fe20008000000 */
[----:B------:R-:W-:Y:S01]  /*13f0*/  SHF.L.U32 R93, R6, R93, RZ ;  /* 0x0000005d065d7219 */ /* 0x000fe200000006ff */
[----:B------:R-:W-:Y:S01]  /*1400*/  IMAD.SHL.U32 R95, R95, 0x2, RZ ;  /* 0x000000025f5f7824 */ /* 0x000fe200078e00ff */
[----:B------:R-:W-:Y:S01]  /*1410*/  LOP3.LUT R102, R18, 0x1, RZ, 0xfc, !PT ;  /* 0x0000000112667812 */ /* 0x000fe200078efcff */
[----:B------:R-:W-:Y:S01]  /*1420*/  VIADD R99, R4, UR4 ;  /* 0x0000000404637c36 */ /* 0x000fe20008000000 */
[C---:B----4-:R-:W-:Y:S01]  /*1430*/  SHF.L.U64.HI R92, R8.reuse, 0x3, R9 ;  /* 0x00000003085c7819 */ /* 0x050fe20000010209 */
[----:B--2---:R-:W-:Y:S01]  /*1440*/  IMAD.SHL.U32 R91, R8, 0x8, RZ ;  /* 0x00000008085b7824 */ /* 0x004fe200078e00ff */
[----:B------:R-:W-:Y:S01]  /*1450*/  SHF.R.U32.HI R96, RZ, 0x7, R96 ;  /* 0x00000007ff607819 */ /* 0x000fe20000011660 */
[----:B------:R-:W-:Y:S01]  /*1460*/  IMAD.MOV.U32 R89, RZ, RZ, RZ ;  /* 0x000000ffff597224 */ /* 0x000fe200078e00ff */
[----:B------:R-:W-:Y:S01]  /*1470*/  LOP3.LUT R98, RZ, R0, RZ, 0x33, !PT ;  /* 0x00000000ff627212 */ /* 0x000fe200078e33ff */
[----:B------:R-:W-:Y:S01]  /*1480*/  UIADD3 UR44, UR43, -UR44, URZ ;  /* 0x8000002c2b2c7290 */ /* 0x000fe2000fffe03f */
[----:B------:R-:W-:Y:S01]  /*1490*/  UMOV UR40, URZ ;  /* 0x0000003f00287c82 */ /* 0x000fe20008000000 */
[----:B0-----:R-:W-:Y:S01]  /*14a0*/  VIADD R97, R97, 0xffffffff ;  /* 0xffffffff61617836 */ /* 0x001fe20000000000 */
[----:B------:R-:W-:-:S09]  /*14b0*/  UMOV UR41, URZ ;  /* 0x0000003f00297c82 */ /* 0x000fd20008000000 */
.L_x_162:
[----:B0-----:R-:W0:Y:S01]  /*14c0*/  SHFL.IDX PT, R0, R96, RZ, 0x1f ;  /* 0x00001fff60007589 */ /* 0x001e2200000e0000 */
[----:B-1----:R-:W1:Y:S01]  /*14d0*/  S2UR UR7, SR_CgaCtaId ;  /* 0x00000000000779c3 */ /* 0x002e620000008800 */
[----:B------:R-:W-:Y:S01]  /*14e0*/  UMOV UR6, 0x400 ;  /* 0x0000040000067882 */ /* 0x000fe20000000000 */
[----:B0-----:R-:W-:Y:S01]  /*14f0*/  R2UR UR4, R0 ;  /* 0x00000000000472ca */ /* 0x001fe200000e0000 */
[----:B-1----:R-:W-:-:S12]  /*1500*/  ULEA UR6, UR7, UR6, 0x18 ;  /* 0x0000000607067291 */ /* 0x002fd8000f8ec03f */
[----:B------:R-:W-:-:S04]  /*1510*/  ULEA.HI UR5, UR4, UR4, URZ, 0x1 ;  /* 0x0000000404057291 */ /* 0x000fc8000f8f083f */
[----:B------:R-:W-:-:S04]  /*1520*/  ULOP3.LUT UR5, UR5, 0x7fffe, URZ, 0xc0, !UPT ;  /* 0x0007fffe05057892 */ /* 0x000fc8000f8ec03f */
[----:B------:R-:W-:-:S03]  /*1530*/  UIADD3 UR5, UR4, -UR5, URZ ;  /* 0x8000000504057290 */ /* 0x000fc6000fffe03f */
[----:B------:R-:W-:Y:S01]  /*1540*/  ULDC UR4, c[0x0][0x28c] ;  /* 0x0000a30000047ab9 */ /* 0x000fe20000000800 */
[----:B------:R-:W-:Y:S01]  /*1550*/  ULEA UR5, UR5, UR6, 0xd ;  /* 0x0000000605057291 */ /* 0x000fe2000f8e683f */
[----:B------:R-:W-:-:S03]  /*1560*/  ISETP.LT.AND P0, PT, RZ, UR4, PT ;  /* 0x00000004ff007c0c */ /* 0x000fc6000bf01270 */
[----:B------:R-:W-:-:S04]  /*1570*/  UIADD3 UR5, UR5, 0x100, URZ ;  /* 0x0000010005057890 */ /* 0x000fc8000fffe03f */
[----:B------:R-:W-:-:S04]  /*1580*/  USHF.R.U32.HI UR5, URZ, 0x4, UR5 ;  /* 0x000000043f057899 */ /* 0x000fc80008011605 */
[----:B------:R-:W-:-:S04]  /*1590*/  ULOP3.LUT UR5, UR5, 0x3fff, URZ, 0xc0, !UPT ;  /* 0x00003fff05057892 */ /* 0x000fc8000f8ec03f */
[----:B------:R-:W-:Y:S01]  /*15a0*/  ULOP3.LUT UR45, UR5, 0x10000, URZ, 0xfc, !UPT ;  /* 0x00010000052d7892 */ /* 0x000fe2000f8efc3f */
[----:B--2345:R-:W-:Y:S11]  /*15b0*/  @P0 BRA `(.L_x_17) ;  /* 0x0000000000400947 */ /* 0x03cff60003800000 */
[----:B------:R-:W-:Y:S01]  /*15c0*/  MOV R0, 0x0 ;  /* 0x0000000000007802 */ /* 0x000fe20000000f00 */
[----:B------:R-:W-:Y:S01]  /*15d0*/  ULDC.64 UR4, c[0x4][0x68] ;  /* 0x01001a0000047ab9 */ /* 0x000fe20000000a00 */
[----:B------:R-:W-:Y:S01]  /*15e0*/  ULDC.64 UR6, c[0x4][0x8] ;  /* 0x0100020000067ab9 */ /* 0x000fe20000000a00 */
[----:B------:R-:W-:Y:S01]  /*15f0*/  IMAD.U32 R4, RZ, RZ, UR4 ;  /* 0x00000004ff047e24 */ /* 0x000fe2000f8e00ff */
[----:B------:R0:W1:Y:S01]  /*1600*/  LDC.64 R14, c[0x4][R0] ;  /* 0x01000000000e7b82 */ /* 0x0000620000000a00 */
[----:B------:R-:W-:Y:S01]  /*1610*/  IMAD.U32 R5, RZ, RZ, UR5 ;  /* 0x00000005ff057e24 */ /* 0x000fe2000f8e00ff */
[----:B------:R-:W-:Y:S01]  /*1620*/  ULDC.64 UR4, c[0x4][0x70] ;  /* 0x01001c0000047ab9 */ /* 0x000fe20000000a00 */
[----:B------:R-:W-:Y:S02]  /*1630*/  IMAD.U32 R10, RZ, RZ, UR6 ;  /* 0x00000006ff0a7e24 */ /* 0x000fe4000f8e00ff */
[----:B------:R-:W-:Y:S02]  /*1640*/  IMAD.U32 R6, RZ, RZ, UR4 ;  /* 0x00000004ff067e24 */ /* 0x000fe4000f8e00ff */
[----:B------:R-:W-:-:S02]  /*1650*/  IMAD.U32 R7, RZ, RZ, UR5 ;  /* 0x00000005ff077e24 */ /* 0x000fc4000f8e00ff */
[----:B------:R-:W-:Y:S02]  /*1660*/  IMAD.U32 R11, RZ, RZ, UR7 ;  /* 0x00000007ff0b7e24 */ /* 0x000fe4000f8e00ff */
[----:B------:R-:W-:Y:S02]  /*1670*/  IMAD.MOV.U32 R8, RZ, RZ, 0x1e1 ;  /* 0x000001e1ff087424 */ /* 0x000fe400078e00ff */
[----:B------:R-:W-:Y:S02]  /*1680*/  IMAD.MOV.U32 R12, RZ, RZ, 0x1 ;  /* 0x00000001ff0c7424 */ /* 0x000fe400078e00ff */
[----:B0-----:R-:W-:-:S07]  /*1690*/  IMAD.MOV.U32 R13, RZ, RZ, RZ ;  /* 0x000000ffff0d7224 */ /* 0x001fce00078e00ff */
[----:B------:R-:W-:-:S07]  /*16a0*/  LEPC R20, `(.L_x_17) ;  /* 0x000000001014794e */ /* 0x000fce0000000000 */
[----:B-1---5:R-:W-:Y:S05]  /*16b0*/  CALL.ABS.NOINC R14 ;  /* 0x000000000e007343 */ /* 0x022fea0003c00000 */
.L_x_17:
[----:B------:R-:W-:-:S13]  /*16c0*/  ISETP.NE.AND P0, PT, R102, 0x3, PT ;  /* 0x000000036600780c */ /* 0x000fda0003f05270 */
[----:B------:R-:W-:Y:S05]  /*16d0*/  @!P0 BRA `(.L_x_18) ;  /* 0x0000000000048947 */ /* 0x000fea0003800000 */
[----:B------:R-:W-:Y:S01]  /*16e0*/  BPT.TRAP 0x1 ;  /* 0x000000040000795c */ /* 0x000fe20000300000 */
.L_x_18:
[----:B------:R-:W0:Y:S01]  /*16f0*/  S2UR UR5, SR_CgaCtaId ;  /* 0x00000000000579c3 */ /* 0x000e220000008800 */
[----:B------:R-:W-:Y:S01]  /*1700*/  UMOV UR4, 0x400 ;  /* 0x0000040000047882 */ /* 0x000fe20000000000 */
[----:B------:R-:W-:Y:S02]  /*1710*/  IMAD.U32 R0, RZ, RZ, UR40 ;  /* 0x00000028ff007e24 */ /* 0x000fe4000f8e00ff */
[----:B------:R-:W-:-:S03]  /*1720*/  IMAD.U32 R3, RZ, RZ, UR41 ;  /* 0x00000029ff037e24 */ /* 0x000fc6000f8e00ff */
[----:B------:R-:W-:Y:S01]  /*1730*/  SHF.L.U32 R0, R0, 0x1f, RZ ;  /* 0x0000001f00007819 */ /* 0x000fe200000006ff */
[----:B0-----:R-:W-:-:S06]  /*1740*/  ULEA UR4, UR5, UR4, 0x18 ;  /* 0x0000000405047291 */ /* 0x001fcc000f8ec03f */
[----:B------:R-:W-:-:S04]  /*1750*/  IMAD.U32 R6, RZ, RZ, UR4 ;  /* 0x00000004ff067e24 */ /* 0x000fc8000f8e00ff */
[----:B------:R-:W-:-:S04]  /*1760*/  IMAD R3, R3, 0x8, R6 ;  /* 0x0000000803037824 */ /* 0x000fc800078e0206 */
[----:B------:R0:W1:Y:S01]  /*1770*/  SYNCS.PHASECHK.TRANS64.TRYWAIT P1, [R3+URZ], R0 ;  /* 0x00000000030075a7 */ /* 0x000062000802017f */
[----:B------:R-:W-:Y:S05]  /*1780*/  @!P0 BRA `(.L_x_19) ;  /* 0x0000000000048947 */ /* 0x000fea0003800000 */
[----:B------:R-:W-:Y:S01]  /*1790*/  BPT.TRAP 0x1 ;  /* 0x000000040000795c */ /* 0x000fe20000300000 */
.L_x_19:
[----:B------:R-:W-:-:S05]  /*17a0*/  IMAD.U32 R4, RZ, RZ, UR44 ;  /* 0x0000002cff047e24 */ /* 0x000fca000f8e00ff */
[----:B------:R-:W-:Y:S01]  /*17b0*/  ISETP.GE.AND P2, PT, R4, 0x1, PT ;  /* 0x000000010400780c */ /* 0x000fe20003f46270 */
[----:B-1----:R-:W-:-:S12]  /*17c0*/  @P1 BRA `(.L_x_20) ;  /* 0x0000000000081947 */ /* 0x002fd80003800000 */
[----:B------:R-:W1:Y:S02]  /*17d0*/  SYNCS.PHASECHK.TRANS64.TRYWAIT P1, [R3+URZ], R0 ;  /* 0x00000000030075a7 */ /* 0x000e64000802017f */
[----:B-1----:R-:W-:Y:S05]  /*17e0*/  @!P1 BRA `(.L_x_21) ;  /* 0x0000006400f09947 */ /* 0x002fea0003800000 */
.L_x_20:
[----:B------:R-:W-:Y:S05]  /*17f0*/  WARPSYNC.ALL ;  /* 0x0000000000007948 */ /* 0x000fea0003800000 */
[----:B------:R-:W-:Y:S01]  /*1800*/  R2UR UR4, R6 ;  /* 0x00000000060472ca */ /* 0x000fe200000e0000 */
[----:B------:R-:W-:Y:S01]  /*1810*/  ULEA UR5, UR41, UR45, 0xa ;  /* 0x0000002d29057291 */ /* 0x000fe2000f8e503f */
[----:B------:R-:W-:Y:S01]  /*1820*/  WARPGROUP.ARRIVE ;  /* 0x00000000000079c5 */ /* 0x000fe20000000000 */
[----:B------:R-:W-:Y:S01]  /*1830*/  UMOV UR9, 0x40000040 ;  /* 0x4000004000097882 */ /* 0x000fe20000000000 */
[----:B------:R-:W-:-:S04]  /*1840*/  UMOV UR11, 0x40000040 ;  /* 0x40000040000b7882 */ /* 0x000fc80000000000 */
[----:B------:R-:W-:-:S05]  /*1850*/  UMOV UR8, UR5 ;  /* 0x0000000500087c82 */ /* 0x000fca0008000000 */
[----:B------:R-:W-:-:S04]  /*1860*/  UIADD3 UR4, UR4, 0x14100, URZ ;  /* 0x0001410004047890 */ /* 0x000fc8000fffe03f */
[----:B------:R-:W-:-:S04]  /*1870*/  USHF.R.U32.HI UR4, URZ, 0x4, UR4 ;  /* 0x000000043f047899 */ /* 0x000fc80008011604 */
[----:B------:R-:W-:-:S04]  /*1880*/  ULOP3.LUT UR4, UR4, 0x3fff, URZ, 0xc0, !UPT ;  /* 0x00003fff04047892 */ /* 0x000fc8000f8ec03f */
[----:B------:R-:W-:-:S04]  /*1890*/  ULOP3.LUT UR4, UR4, 0x10000, URZ, 0xfc, !UPT ;  /* 0x0001000004047892 */ /* 0x000fc8000f8efc3f */
[----:B------:R-:W-:-:S07]  /*18a0*/  ULEA UR6, UR41, UR4, 0xa ;  /* 0x0000000429067291 */ /* 0x000fce000f8e503f */
[----:B------:R-:W-:Y:S02]  /*18b0*/  UMOV UR10, UR6 ;  /* 0x00000006000a7c82 */ /* 0x000fe40008000000 */
[----:B------:R-:W-:Y:S01]  /*18c0*/  HGMMA.64x128x16.F32 R24, gdesc[UR8], RZ, !UPT, gsb0 ;  /* 0x01e00000081879f0 */ /* 0x000fe2000c0008ff */
[----:B------:R-:W-:Y:S02]  /*18d0*/  UIADD3 UR8, UR5, 0x2, URZ ;  /* 0x0000000205087890 */ /* 0x000fe4000fffe03f */
[----:B------:R-:W-:Y:S01]  /*18e0*/  UIADD3 UR10, UR6, 0x2, URZ ;  /* 0x00000002060a7890 */ /* 0x000fe2000fffe03f */
[----:B------:R-:W-:Y:S01]  /*18f0*/  UMOV UR9, 0x40000040 ;  /* 0x4000004000097882 */ /* 0x000fe20000000000 */
[----:B------:R-:W-:Y:S01]  /*1900*/  UMOV UR11, 0x40000040 ;  /* 0x40000040000b7882 */ /* 0x000fe20000000000 */
[----:B------:R-:W-:Y:S02]  /*1910*/  WARPGROUP.DEPBAR.LE gsb0, 0x0 ;  /* 0x00008000000079c5 */ /* 0x000fe40000010000 */
[----:B------:R-:W-:-:S06]  /*1920*/  WARPGROUP.ARRIVE ;  /* 0x00000000000079c5 */ /* 0x000fcc0000000000 */
[----:B------:R-:W-:Y:S01]  /*1930*/  HGMMA.64x128x16.F32 R24, gdesc[UR8], R24, gsb0 ;  /* 0x01e00000081879f0 */ /* 0x000fe20008000818 */
        /* <DEDUP_REMOVED lines=13> */
[----:B------:R-:W-:Y:S03]  /*1a10*/  HGMMA.64x128x16.F32 R24, gdesc[UR8], R24, gsb0 ;  /* 0x01e00000081879f0 */ /* 0x000fe60008000818 */
[----:B------:R-:W-:Y:S02]  /*1a20*/  WARPGROUP.DEPBAR.LE gsb0, 0x0 ;  /* 0x00008000000079c5 */ /* 0x000fe40000010000 */
[----:B------:R-:W-:Y:S05]  /*1a30*/  @!P2 BRA `(.L_x_22) ;  /* 0x000000040028a947 */ /* 0x000fea0003800000 */
[----:B------:R-:W-:Y:S01]  /*1a40*/  UIADD3 UR5, UR41, 0x1, URZ ;  /* 0x0000000129057890 */ /* 0x000fe2000fffe03f */
[----:B01----:R-:W-:Y:S02]  /*1a50*/  IMAD.U32 R0, RZ, RZ, UR44 ;  /* 0x0000002cff007e24 */ /* 0x003fe4000f8e00ff */
[----:B------:R-:W-:Y:S01]  /*1a60*/  IMAD.U32 R3, RZ, RZ, UR41 ;  /* 0x00000029ff037e24 */ /* 0x000fe2000f8e00ff */
[----:B------:R-:W-:-:S04]  /*1a70*/  UISETP.NE.AND UP0, UPT, UR5, 0x5, UPT ;  /* 0x000000050500788c */ /* 0x000fc8000bf05270 */
[----:B------:R-:W-:Y:S02]  /*1a80*/  USEL UR6, URZ, 0x1, UP0 ;  /* 0x000000013f067887 */ /* 0x000fe40008000000 */
[----:B------:R-:W-:Y:S02]  /*1a90*/  USEL UR5, UR5, URZ, UP0 ;  /* 0x0000003f05057287 */ /* 0x000fe40008000000 */
[----:B------:R-:W-:-:S06]  /*1aa0*/  ULOP3.LUT UR6, UR40, UR6, URZ, 0x3c, !UPT ;  /* 0x0000000628067292 */ /* 0x000fcc000f8e3c3f */
[----:B------:R-:W-:-:S07]  /*1ab0*/  IMAD.U32 R7, RZ, RZ, UR6 ;  /* 0x00000006ff077e24 */ /* 0x000fce000f8e00ff */
.L_x_29:
[----:B------:R-:W-:Y:S05]  /*1ac0*/  @!P0 BRA `(.L_x_23) ;  /* 0x0000000000048947 */ /* 0x000fea0003800000 */
[----:B------:R-:W-:Y:S01]  /*1ad0*/  BPT.TRAP 0x1 ;  /* 0x000000040000795c */ /* 0x000fe20000300000 */
.L_x_23:
[----:B------:R-:W0:Y:S01]  /*1ae0*/  S2UR UR7, SR_CgaCtaId ;  /* 0x00000000000779c3 */ /* 0x000e220000008800 */
[----:B------:R-:W-:Y:S01]  /*1af0*/  UMOV UR6, 0x400 ;  /* 0x0000040000067882 */ /* 0x000fe20000000000 */
[----:B------:R-:W-:Y:S01]  /*1b00*/  IMAD.U32 R5, RZ, RZ, UR5 ;  /* 0x00000005ff057e24 */ /* 0x000fe2000f8e00ff */
[----:B------:R-:W-:Y:S01]  /*1b10*/  SHF.L.U32 R4, R7, 0x1f, RZ ;  /* 0x0000001f07047819 */ /* 0x000fe200000006ff */
[----:B0-----:R-:W-:-:S06]  /*1b20*/  ULEA UR6, UR7, UR6, 0x18 ;  /* 0x0000000607067291 */ /* 0x001fcc000f8ec03f */
[----:B------:R-:W-:-:S04]  /*1b30*/  IMAD.U32 R6, RZ, RZ, UR6 ;  /* 0x00000006ff067e24 */ /* 0x000fc8000f8e00ff */
[----:B------:R-:W-:-:S04]  /*1b40*/  IMAD R5, R5, 0x8, R6 ;  /* 0x0000000805057824 */ /* 0x000fc800078e0206 */
[----:B------:R0:W1:Y:S01]  /*1b50*/  SYNCS.PHASECHK.TRANS64.TRYWAIT P1, [R5+URZ], R4 ;  /* 0x00000004050075a7 */ /* 0x000062000802017f */
[----:B------:R-:W-:Y:S05]  /*1b60*/  @!P0 BRA `(.L_x_24) ;  /* 0x0000000000048947 */ /* 0x000fea0003800000 */
[----:B------:R-:W-:Y:S01]  /*1b70*/  BPT.TRAP 0x1 ;  /* 0x000000040000795c */ /* 0x000fe20000300000 */
.L_x_24:
[----:B-1----:R-:W-:Y:S05]  /*1b80*/  @P1 BRA `(.L_x_25) ;  /* 0x0000000000081947 */ /* 0x002fea0003800000 */
[----:B------:R-:W1:Y:S02]  /*1b90*/  SYNCS.PHASECHK.TRANS64.TRYWAIT P1, [R5+URZ], R4 ;  /* 0x00000004050075a7 */ /* 0x000e64000802017f */
[----:B-1----:R-:W-:Y:S05]  /*1ba0*/  @!P1 BRA `(.L_x_26) ;  /* 0x0000006400149947 */ /* 0x002fea0003800000 */
.L_x_25:
[----:B------:R-:W-:Y:S01]  /*1bb0*/  ULEA UR6, UR5, UR45, 0xa ;  /* 0x0000002d05067291 */ /* 0x000fe2000f8e503f */
[----:B------:R-:W-:Y:S01]  /*1bc0*/  WARPGROUP.ARRIVE ;  /* 0x00000000000079c5 */ /* 0x000fe20000000000 */
[----:B------:R-:W-:Y:S01]  /*1bd0*/  ULEA UR7, UR5, UR4, 0xa ;  /* 0x0000000405077291 */ /* 0x000fe2000f8e503f */
[----:B------:R-:W-:Y:S01]  /*1be0*/  UMOV UR9, 0x40000040 ;  /* 0x4000004000097882 */ /* 0x000fe20000000000 */
[----:B------:R-:W-:-:S03]  /*1bf0*/  UMOV UR11, 0x40000040 ;  /* 0x40000040000b7882 */ /* 0x000fc60000000000 */
[----:B------:R-:W-:Y:S02]  /*1c00*/  UMOV UR8, UR6 ;  /* 0x0000000600087c82 */ /* 0x000fe40008000000 */
[----:B------:R-:W-:Y:S02]  /*1c10*/  UMOV UR10, UR7 ;  /* 0x00000007000a7c82 */ /* 0x000fe40008000000 */
[----:B------:R-:W-:Y:S01]  /*1c20*/  HGMMA.64x128x16.F32 R24, gdesc[UR8], R24, gsb0 ;  /* 0x01e00000081879f0 */ /* 0x000fe20008000818 */
[----:B------:R-:W-:Y:S02]  /*1c30*/  UIADD3 UR8, UR6, 0x2, URZ ;  /* 0x0000000206087890 */ /* 0x000fe4000fffe03f */
[----:B------:R-:W-:Y:S01]  /*1c40*/  UIADD3 UR10, UR7, 0x2, URZ ;  /* 0x00000002070a7890 */ /* 0x000fe2000fffe03f */
[----:B------:R-:W-:Y:S01]  /*1c50*/  UMOV UR9, 0x40000040 ;  /* 0x4000004000097882 */ /* 0x000fe20000000000 */
[----:B------:R-:W-:Y:S01]  /*1c60*/  UMOV UR11, 0x40000040 ;  /* 0x40000040000b7882 */ /* 0x000fe20000000000 */
[----:B------:R-:W-:-:S02]  /*1c70*/  WARPGROUP.DEPBAR.LE gsb0, 0x0 ;  /* 0x00008000000079c5 */ /* 0x000fc40000010000 */
        /* <DEDUP_REMOVED lines=18> */
[----:B------:R-:W-:Y:S01]  /*1da0*/  BPT.TRAP 0x1 ;  /* 0x000000040000795c */ /* 0x000fe20000300000 */
.L_x_27:
[----:B------:R-:W-:-:S13]  /*1db0*/  ISETP.NE.AND P1, PT, R22, RZ, PT ;  /* 0x000000ff1600720c */ /* 0x000fda0003f25270 */
[----:B01----:R-:W-:-:S04]  /*1dc0*/  @P1 IMAD R4, R3, 0x8, R6 ;  /* 0x0000000803041824 */ /* 0x003fc800078e0206 */
[----:B------:R-:W-:-:S05]  /*1dd0*/  @P1 VIADD R4, R4, 0x28 ;  /* 0x0000002804041836 */ /* 0x000fca0000000000 */
[----:B------:R-:W-:-:S04]  /*1de0*/  @P1 PRMT R4, R19, 0x654, R4 ;  /* 0x0000065413041816 */ /* 0x000fc80000000004 */
[----:B------:R0:W-:Y:S01]  /*1df0*/  @P1 SYNCS.ARRIVE.TRANS64.RED.A1T0 RZ, [R4+URZ], RZ ;  /* 0x000000ff04ff19a7 */ /* 0x0001e2000810043f */
[----:B------:R-:W-:-:S13]  /*1e00*/  ISETP.GT.U32.AND P1, PT, R18, 0x1, PT ;  /* 0x000000011200780c */ /* 0x000fda0003f24070 */
[----:B0-----:R-:W-:Y:S05]  /*1e10*/  @P1 BRA `(.L_x_28) ;  /* 0x0000000000041947 */ /* 0x001fea0003800000 */
[----:B------:R-:W-:Y:S01]  /*1e20*/  BPT.TRAP 0x1 ;  /* 0x000000040000795c */ /* 0x000fe20000300000 */
.L_x_28:
[----:B------:R-:W-:Y:S01]  /*1e30*/  UIADD3 UR5, UR5, 0x1, URZ ;  /* 0x0000000105057890 */ /* 0x000fe2000fffe03f */
[C---:B------:R-:W-:Y:S01]  /*1e40*/  ISETP.GT.AND P2, PT, R0.reuse, 0x1, PT ;  /* 0x000000010000780c */ /* 0x040fe20003f44270 */
[----:B------:R-:W-:Y:S02]  /*1e50*/  VIADD R3, R3, 0x1 ;  /* 0x0000000103037836 */ /* 0x000fe40000000000 */
[----:B------:R-:W-:Y:S01]  /*1e60*/  UISETP.NE.AND UP0, UPT, UR5, 0x5, UPT ;  /* 0x000000050500788c */ /* 0x000fe2000bf05270 */
[----:B------:R-:W-:Y:S02]  /*1e70*/  VIADD R0, R0, 0xffffffff ;  /* 0xffffffff00007836 */ /* 0x000fe40000000000 */
[C---:B------:R-:W-:Y:S01]  /*1e80*/  ISETP.NE.AND P1, PT, R3.reuse, 0x5, PT ;  /* 0x000000050300780c */ /* 0x040fe20003f25270 */
[----:B------:R-:W-:Y:S02]  /*1e90*/  USEL UR6, URZ, 0x1, UP0 ;  /* 0x000000013f067887 */ /* 0x000fe40008000000 */
[----:B------:R-:W-:Y:S01]  /*1ea0*/  USEL UR5, UR5, URZ, UP0 ;  /* 0x0000003f05057287 */ /* 0x000fe20008000000 */
[----:B------:R-:W-:-:S03]  /*1eb0*/  SEL R3, R3, RZ, P1 ;  /* 0x000000ff03037207 */ /* 0x000fc60000800000 */
[----:B------:R-:W-:Y:S01]  /*1ec0*/  LOP3.LUT R7, R7, UR6, RZ, 0x3c, !PT ;  /* 0x0000000607077c12 */ /* 0x000fe2000f8e3cff */
[----:B------:R-:W-:Y:S07]  /*1ed0*/  @P2 BRA `(.L_x_29) ;  /* 0xfffffff800f82947 */ /* 0x000fee000383ffff */
.L_x_22:
[----:B01----:R-:W0:Y:S02]  /*1ee0*/  LDC R0, c[0x0][0x28c] ;  /* 0x0000a300ff007b82 */ /* 0x003e240000000800 */
[----:B0-----:R-:W-:-:S13]  /*1ef0*/  ISETP.GE.AND P1, PT, R0, 0x1, PT ;  /* 0x000000010000780c */ /* 0x001fda0003f26270 */
[----:B------:R-:W-:Y:S05]  /*1f00*/  @!P1 BRA `(.L_x_30) ;  /* 0x0000000000449947 */ /* 0x000fea0003800000 */
[----:B------:R-:W-:Y:S05]  /*1f10*/  @!P0 BRA `(.L_x_31) ;  /* 0x0000000000048947 */ /* 0x000fea0003800000 */
[----:B------:R-:W-:Y:S01]  /*1f20*/  BPT.TRAP 0x1 ;  /* 0x000000040000795c */ /* 0x000fe20000300000 */
.L_x_31:
[----:B------:R-:W-:-:S13]  /*1f30*/  ISETP.NE.AND P0, PT, R22, RZ, PT ;  /* 0x000000ff1600720c */ /* 0x000fda0003f05270 */
[----:B------:R-:W-:-:S05]  /*1f40*/  VOTEU.ANY UP0, P0 ;  /* 0x00000000003f7886 */ /* 0x000fca0000000100 */
[----:B------:R-:W-:-:S06]  /*1f50*/  @UP0 UIADD3 UR4, UR44, UR41, URZ ;  /* 0x000000292c040290 */ /* 0x000fcc000fffe03f */
[----:B------:R-:W-:Y:S02]  /*1f60*/  IMAD.U32 R4, RZ, RZ, UR4 ;  /* 0x00000004ff047e24 */ /* 0x000fe4000f8e00ff */
[----:B------:R-:W-:Y:S02]  /*1f70*/  IMAD.U32 R3, RZ, RZ, UR4 ;  /* 0x00000004ff037e24 */ /* 0x000fe4000f8e00ff */
[----:B------:R-:W-:-:S05]  /*1f80*/  @P0 IMAD.WIDE.U32 R4, R4, -0x33333333, RZ ;  /* 0xcccccccd04040825 */ /* 0x000fca00078e00ff */
[----:B------:R-:W-:-:S05]  /*1f90*/  @P0 SHF.R.U32.HI R0, RZ, 0x2, R5 ;  /* 0x00000002ff000819 */ /* 0x000fca0000011605 */
[----:B------:R-:W-:-:S04]  /*1fa0*/  @P0 IMAD R0, R0, -0x5, R3 ;  /* 0xfffffffb00000824 */ /* 0x000fc800078e0203 */
[----:B------:R-:W-:-:S04]  /*1fb0*/  @P0 IMAD R0, R0, 0x8, R6 ;  /* 0x0000000800000824 */ /* 0x000fc800078e0206 */
[----:B------:R-:W-:-:S05]  /*1fc0*/  @P0 VIADD R0, R0, 0x28 ;  /* 0x0000002800000836 */ /* 0x000fca0000000000 */
[----:B------:R-:W-:-:S04]  /*1fd0*/  @P0 PRMT R0, R19, 0x654, R0 ;  /* 0x0000065413000816 */ /* 0x000fc80000000000 */
[----:B------:R0:W-:Y:S01]  /*1fe0*/  @P0 SYNCS.ARRIVE.TRANS64.RED.A1T0 RZ, [R0+URZ], RZ ;  /* 0x000000ff00ff09a7 */ /* 0x0001e2000810043f */
[----:B------:R-:W-:-:S13]  /*1ff0*/  ISETP.GT.U32.AND P0, PT, R18, 0x1, PT ;  /* 0x000000011200780c */ /* 0x000fda0003f04070 */
[----:B0-----:R-:W-:Y:S05]  /*2000*/  @P0 BRA `(.L_x_30) ;  /* 0x0000000000040947 */ /* 0x001fea0003800000 */
[----:B------:R-:W-:Y:S01]  /*2010*/  BPT.TRAP 0x1 ;  /* 0x000000040000795c */ /* 0x000fe20000300000 */
.L_x_30:
[----:B------:R-:W-:Y:S01]  /*2020*/  IMAD.SHL.U32 R100, R100, 0x80, RZ ;  /* 0x0000008064647824 */ /* 0x000fe200078e00ff */
[----:B------:R-:W-:Y:S01]  /*2030*/  UIADD3 UR41, UR43, UR41, URZ ;  /* 0x000000292b297290 */ /* 0x000fe2000fffe03f */
[----:B------:R-:W-:Y:S01]  /*2040*/  SHF.R.S32.HI R11, RZ, 0x1f, R101 ;  /* 0x0000001fff0b7819 */ /* 0x000fe20000011465 */
[----:B------:R-:W-:Y:S01]  /*2050*/  UISETP.GE.U32.AND UP1, UPT, UR43, 0x5, UPT ;  /* 0x000000052b00788c */ /* 0x000fe2000bf26070 */
[----:B------:R-:W-:Y:S01]  /*2060*/  IMAD.SHL.U32 R6, R103, 0x80, RZ ;  /* 0x0000008067067824 */ /* 0x000fe200078e00ff */
[----:B------:R-:W-:Y:S01]  /*2070*/  ULDC UR7, c[0x0][0x288] ;  /* 0x0000a20000077ab9 */ /* 0x000fe20000000800 */
[C---:B------:R-:W-:Y:S01]  /*2080*/  LOP3.LUT R8, R100.reuse, 0x6, R95, 0xf8, !PT ;  /* 0x0000000664087812 */ /* 0x040fe200078ef85f */
[----:B------:R-:W-:Y:S01]  /*2090*/  UISETP.GT.U32.AND UP0, UPT, UR41, 0x4, UPT ;  /* 0x000000042900788c */ /* 0x000fe2000bf04070 */
[----:B------:R-:W-:Y:S01]  /*20a0*/  ISETP.GE.AND P0, PT, R100, UR7, PT ;  /* 0x0000000764007c0c */ /* 0x000fe2000bf06270 */
[----:B------:R-:W-:Y:S01]  /*20b0*/  ULDC.64 UR4, c[0x0][0x5d0] ;  /* 0x0001740000047ab9 */ /* 0x000fe20000000a00 */
[--C-:B------:R-:W-:Y:S01]  /*20c0*/  SHF.R.S32.HI R9, RZ, 0x1f, R8.reuse ;  /* 0x0000001fff097819 */ /* 0x100fe20000011408 */
[----:B------:R-:W-:Y:S01]  /*20d0*/  ULDC UR10, c[0x0][0x284] ;  /* 0x0000a100000a7ab9 */ /* 0x000fe20000000800 */
[----:B------:R-:W-:Y:S01]  /*20e0*/  IMAD R0, R11, UR4, RZ ;  /* 0x000000040b007c24 */ /* 0x000fe2000f8e02ff */
[----:B------:R-:W-:Y:S01]  /*20f0*/  UISETP.LT.U32.AND UP0, UPT, UR43, 0x5, UP0 ;  /* 0x000000052b00788c */ /* 0x000fe20008701070 */
[----:B------:R-:W-:Y:S01]  /*2100*/  ISETP.GE.OR P0, PT, R6, UR10, P0 ;  /* 0x0000000a06007c0c */ /* 0x000fe20008706670 */
[----:B------:R-:W-:Y:S01]  /*2110*/  IMAD.WIDE.U32 R4, R101, UR4, R8 ;  /* 0x0000000465047c25 */ /* 0x000fe2000f8e0008 */
[----:B------:R-:W-:Y:S01]  /*2120*/  ULDC.64 UR8, c[0x0][0x5c8] ;  /* 0x0001720000087ab9 */ /* 0x000fe20000000a00 */
[----:B------:R-:W-:-:S02]  /*2130*/  USEL UR6, URZ, 0x1, !UP0 ;  /* 0x000000013f067887 */ /* 0x000fc4000c000000 */
[----:B------:R-:W-:Y:S01]  /*2140*/  IMAD R3, R101, UR5, R0 ;  /* 0x0000000565037c24 */ /* 0x000fe2000f8e0200 */
[----:B------:R-:W-:Y:S01]  /*2150*/  @UP1 UIMAD.WIDE.U32 UR4, UR41, -0x33333333, URZ ;  /* 0xcccccccd290418a5 */ /* 0x000fe2000f8e003f */
[----:B------:R-:W-:Y:S01]  /*2160*/  IMAD.WIDE R104, R103, 0x80, R88 ;  /* 0x0000008067687825 */ /* 0x000fe200078e0258 */
[----:B------:R-:W-:Y:S02]  /*2170*/  ULOP3.LUT UR40, UR40, UR6, URZ, 0x3c, !UPT ;  /* 0x0000000628287292 */ /* 0x000fe4000f8e3c3f */
[----:B------:R-:W-:Y:S01]  /*2180*/  @UP1 USHF.R.U32.HI UR4, URZ, 0x2, UR5 ;  /* 0x000000023f041899 */ /* 0x000fe20008011605 */
[----:B------:R-:W-:Y:S02]  /*2190*/  IMAD.IADD R5, R5, 0x1, R3 ;  /* 0x0000000105057824 */ /* 0x000fe400078e0203 */
[----:B------:R-:W-:Y:S01]  /*21a0*/  IMAD R3, R105, UR8, RZ ;  /* 0x0000000869037c24 */ /* 0x000fe2000f8e02ff */
[----:B------:R-:W-:Y:S01]  /*21b0*/  @UP1 ULOP3.LUT UR40, UR40, 0x1, UR4, 0x78, !UPT ;  /* 0x0000000128281892 */ /* 0x000fe2000f8e7804 */
[----:B------:R-:W-:-:S04]  /*21c0*/  IMAD.WIDE.U32 R106, R104, UR8, R4 ;  /* 0x00000008686a7c25 */ /* 0x000fc8000f8e0004 */
[----:B------:R-:W-:Y:S02]  /*21d0*/  IMAD R7, R104, UR9, R3 ;  /* 0x0000000968077c24 */ /* 0x000fe4000f8e0203 */
[----:B------:R-:W-:Y:S01]  /*21e0*/  IMAD.MOV.U32 R0, RZ, RZ, -0x1 ;  /* 0xffffffffff007424 */ /* 0x000fe200078e00ff */
[----:B------:R-:W-:Y:S06]  /*21f0*/  @P0 BRA `(.L_x_32) ;  /* 0x00000040001c0947 */ /* 0x000fec0003800000 */
[----:B-----5:R-:W-:Y:S01]  /*2200*/  FSETP.NEU.AND P0, PT, R90, RZ, PT ;  /* 0x000000ff5a00720b */ /* 0x020fe20003f0d000 */
[----:B------:R-:W-:Y:S01]  /*2210*/  IMAD.IADD R4, R94, 0x1, -R100 ;  /* 0x000000015e047824 */ /* 0x000fe200078e0a64 */
[----:B------:R-:W-:Y:S01]  /*2220*/  BSSY B0, `(.L_x_32) ;  /* 0x0000404000007945 */ /* 0x000fe20003800000 */
[----:B------:R-:W-:Y:S02]  /*2230*/  IMAD.IADD R3, R99, 0x1, -R6 ;  /* 0x0000000163037824 */ /* 0x000fe400078e0a06 */
[----:B------:R-:W-:Y:S01]  /*2240*/  IMAD.IADD R103, R107, 0x1, R7 ;  /* 0x000000016b677824 */ /* 0x000fe200078e0207 */
[----:B------:R-:W-:-:S04]  /*2250*/  ISETP.GT.AND P2, PT, R4, RZ, PT ;  /* 0x000000ff0400720c */ /* 0x000fc80003f44270 */
[----:B------:R-:W-:-:S03]  /*2260*/  ISETP.GT.AND P1, PT, R3, RZ, P2 ;  /* 0x000000ff0300720c */ /* 0x000fc60001724270 */
[----:B------:R-:W-:Y:S10]  /*2270*/  @!P0 BRA `(.L_x_33) ;  /* 0x0000002c00288947 */ /* 0x000ff40003800000 */
[----:B------:R-:W0:Y:S01]  /*2280*/  LDC.64 R110, c[0x0][0x5b8] ;  /* 0x00016e00ff6e7b82 */ /* 0x000e220000000a00 */
[----:B------:R-:W-:-:S07]  /*2290*/  ULDC.64 UR4, c[0x0][0x5c0] ;  /* 0x0001700000047ab9 */ /* 0x000fce0000000a00 */
[----:B------:R-:W1:Y:S08]  /*22a0*/  LDC.64 R112, c[0x0][0x5b0] ;  /* 0x00016c00ff707b82 */ /* 0x000e700000000a00 */
[----:B------:R-:W2:Y:S01]  /*22b0*/  LDC.64 R114, c[0x0][0x5a8] ;  /* 0x00016a00ff727b82 */ /* 0x000ea20000000a00 */
[-C--:B0-----:R-:W-:Y:S02]  /*22c0*/  IMAD R6, R11, R110.reuse, RZ ;  /* 0x0000006e0b067224 */ /* 0x081fe400078e02ff */
[----:B------:R-:W-:-:S04]  /*22d0*/  IMAD.WIDE.U32 R108, R101, R110, R8 ;  /* 0x0000006e656c7225 */ /* 0x000fc800078e0008 */
[----:B------:R-:W-:Y:S02]  /*22e0*/  IMAD R107, R101, R111, R6 ;  /* 0x0000006f656b7224 */ /* 0x000fe400078e0206 */
[-C--:B-1----:R-:W-:Y:S02]  /*22f0*/  IMAD R5, R105, R112.reuse, RZ ;  /* 0x0000007069057224 */ /* 0x082fe400078e02ff */
[----:B------:R-:W-:Y:S02]  /*2300*/  IMAD.IADD R13, R109, 0x1, R107 ;  /* 0x000000016d0d7824 */ /* 0x000fe400078e026b */
[----:B------:R-:W-:Y:S02]  /*2310*/  IMAD.MOV.U32 R12, RZ, RZ, R108 ;  /* 0x000000ffff0c7224 */ /* 0x000fe400078e006c */
[C---:B------:R-:W-:Y:S02]  /*2320*/  IMAD R111, R104.reuse, R113, R5 ;  /* 0x00000071686f7224 */ /* 0x040fe400078e0205 */
[----:B------:R-:W-:-:S04]  /*2330*/  IMAD.WIDE.U32 R6, R104, R112, R12 ;  /* 0x0000007068067225 */ /* 0x000fc800078e000c */
[----:B------:R-:W-:Y:S01]  /*2340*/  IMAD.IADD R5, R7, 0x1, R111 ;  /* 0x0000000107057824 */ /* 0x000fe200078e026f */
[----:B--2---:R-:W-:-:S04]  /*2350*/  LEA R14, P0, R6, R114, 0x1 ;  /* 0x00000072060e7211 */ /* 0x004fc800078008ff */
[----:B------:R-:W-:-:S05]  /*2360*/  LEA.HI.X R15, R6, R115, R5, 0x1, P0 ;  /* 0x00000073060f7211 */ /* 0x000fca00000f0c05 */
[----:B------:R0:W2:Y:S01]  /*2370*/  @P1 LDG.E.LTC128B.U16 R5, desc[UR38][R14.64] ;  /* 0x000000260e051981 */ /* 0x0000a2000c1e1520 */
[----:B------:R-:W-:Y:S01]  /*2380*/  LEA R10, P0, R106, UR4, 0x1 ;  /* 0x000000046a0a7c11 */ /* 0x000fe2000f8008ff */
[----:B------:R-:W-:Y:S01]  /*2390*/  IMAD.WIDE.U32 R6, R104, R112, R8 ;  /* 0x0000007068067225 */ /* 0x000fe200078e0008 */
[----:B------:R-:W-:Y:S03]  /*23a0*/  BSSY B1, `(.L_x_34) ;  /* 0x0000012000017945 */ /* 0x000fe60003800000 */
[----:B------:R-:W-:Y:S02]  /*23b0*/  IMAD.IADD R7, R111, 0x1, R7 ;  /* 0x000000016f077824 */ /* 0x000fe400078e0207 */
[----:B------:R-:W-:Y:S01]  /*23c0*/  IMAD.WIDE.U32 R20, R101, R110, R6 ;  /* 0x0000006e65147225 */ /* 0x000fe200078e0006 */
[----:B0-----:R-:W-:-:S03]  /*23d0*/  SHF.L.U64.HI R15, R112, 0x3, R113 ;  /* 0x00000003700f7819 */ /* 0x001fc60000010271 */
[----:B------:R-:W-:Y:S01]  /*23e0*/  IMAD.IADD R7, R107, 0x1, R21 ;  /* 0x000000016b077824 */ /* 0x000fe200078e0215 */
[----:B------:R-:W-:Y:S01]  /*23f0*/  LEA R6, P4, R20, R114, 0x1 ;  /* 0x0000007214067211 */ /* 0x000fe200078808ff */
[----:B------:R-:W-:-:S03]  /*2400*/  IMAD.SHL.U32 R14, R112, 0x8, RZ ;  /* 0x00000008700e7824 */ /* 0x000fc600078e00ff */
[----:B------:R-:W-:Y:S01]  /*2410*/  LEA.HI.X R7, R20, R115, R7, 0x1, P4 ;  /* 0x0000007314077211 */ /* 0x000fe200020f0c07 */
[----:B--2---:R-:W-:-:S05]  /*2420*/  HADD2.F32 R11, -RZ, R5.H0_H0 ;  /* 0x20000005ff0b7230 */ /* 0x004fca0000004100 */
[----:B------:R-:W-:-:S04]  /*2430*/  FMUL R11, R11, R90 ;  /* 0x0000005a0b0b7220 */ /* 0x000fc80000400000 */
[----:B------:R-:W-:Y:S01]  /*2440*/  FFMA R24, R24, R23, R11 ;  /* 0x0000001718187223 */ /* 0x000fe2000000000b */
[----:B------:R-:W-:Y:S02]  /*2450*/  LEA.HI.X R11, R106, UR5, R103, 0x1, P0 ;  /* 0x000000056a0b7c11 */ /* 0x000fe400080f0c67 */
[----:B------:R-:W-:Y:S02]  /*2460*/  ISETP.GT.AND P0, PT, R4, 0x1, PT ;  /* 0x000000010400780c */ /* 0x000fe40003f04270 */
[----:B------:R-:W-:Y:S02]  /*2470*/  F2FP.F16.F32.PACK_AB R24, RZ, R24 ;  /* 0x00000018ff18723e */ /* 0x000fe400000000ff */
[----:B------:R-:W-:-:S03]  /*2480*/  ISETP.GT.AND P3, PT, R3, RZ, P0 ;  /* 0x000000ff0300720c */ /* 0x000fc60000764270 */
[----:B------:R0:W-:Y:S10]  /*2490*/  @P1 STG.E.U16 desc[UR38][R10.64], R24 ;  /* 0x000000180a001986 */ /* 0x0001f4000c101526 */
[----:B------:R-:W-:Y:S05]  /*24a0*/  @!P3 BRA `(.L_x_35) ;  /* 0x000000000004b947 */ /* 0x000fea0003800000 */
[----:B------:R1:W5:Y:S02]  /*24b0*/  LDG.E.LTC128B.U16 R5, desc[UR38][R6.64+0x2] ;  /* 0x0000022606057981 */ /* 0x000364000c1e1520 */
.L_x_35:
[----:B------:R-:W-:Y:S05]  /*24c0*/  BSYNC B1 ;  /* 0x0000000000017941 */ /* 0x000fea0003800000 */
.L_x_34:
[----:B-----5:R-:W-:Y:S01]  /*24d0*/  HADD2.F32 R103, -RZ, R5.H0_H0 ;  /* 0x20000005ff677230 */ /* 0x020fe20000004100 */
[----:B------:R-:W-:Y:S01]  /*24e0*/  ISETP.GT.AND P2, PT, R3, 0x8, P2 ;  /* 0x000000080300780c */ /* 0x000fe20001744270 */
[----:B------:R-:W-:Y:S01]  /*24f0*/  IMAD.WIDE.U32 R20, R104, R112, R14 ;  /* 0x0000007068147225 */ /* 0x000fe200078e000e */
[----:B0-----:R-:W-:-:S03]  /*2500*/  PRMT R24, R5, 0x7610, R24 ;  /* 0x0000761005187816 */ /* 0x001fc60000000018 */
[----:B------:R-:W-:Y:S01]  /*2510*/  FMUL R12, R103, R90 ;  /* 0x0000005a670c7220 */ /* 0x000fe20000400000 */
[----:B------:R-:W-:Y:S01]  /*2520*/  IMAD.IADD R111, R111, 0x1, R21 ;  /* 0x000000016f6f7824 */ /* 0x000fe200078e0215 */
[----:B------:R-:W-:Y:S02]  /*2530*/  IADD3 R108, P1, R108, R20, RZ ;  /* 0x000000146c6c7210 */ /* 0x000fe40007f3e0ff */
[----:B------:R-:W-:-:S03]  /*2540*/  FFMA R12, R25, R23, R12 ;  /* 0x00000017190c7223 */ /* 0x000fc6000000000c */
[----:B------:R-:W-:Y:S01]  /*2550*/  IMAD.X R13, R111, 0x1, R13, P1 ;  /* 0x000000016f0d7824 */ /* 0x000fe200008e060d */
[C---:B------:R-:W-:Y:S02]  /*2560*/  LEA R14, P1, R108.reuse, R114, 0x1 ;  /* 0x000000726c0e7211 */ /* 0x040fe400078208ff */
[----:B------:R-:W-:Y:S02]  /*2570*/  F2FP.F16.F32.PACK_AB R12, RZ, R12 ;  /* 0x0000000cff0c723e */ /* 0x000fe400000000ff */
[----:B------:R-:W-:Y:S02]  /*2580*/  LEA.HI.X R15, R108, R115, R13, 0x1, P1 ;  /* 0x000000736c0f7211 */ /* 0x000fe400008f0c0d */
[----:B------:R-:W-:-:S05]  /*2590*/  PRMT R21, R12, 0x7610, R21 ;  /* 0x000076100c157816 */ /* 0x000fca0000000015 */
[----:B------:R0:W-:Y:S04]  /*25a0*/  @P3 STG.E.U16 desc[UR38][R10.64+0x2], R21 ;  /* 0x000002150a003986 */ /* 0x0001e8000c101526 */
[----:B------:R-:W2:Y:S01]  /*25b0*/  @P2 LDG.E.LTC128B.U16 R24, desc[UR38][R14.64] ;  /* 0x000000260e182981 */ /* 0x000ea2000c1e1520 */
[----:B------:R-:W-:Y:S01]  /*25c0*/  IADD3 R20, P1, R8, R20, RZ ;  /* 0x0000001408147210 */ /* 0x000fe20007f3e0ff */
[----:B------:R-:W-:Y:S01]  /*25d0*/  BSSY B1, `(.L_x_36) ;  /* 0x0000011000017945 */ /* 0x000fe20003800000 */
[----:B------:R-:W-:Y:S02]  /*25e0*/  SHF.L.U64.HI R13, R91, 0x1, R92 ;  /* 0x000000015b0d7819 */ /* 0x000fe4000001025c */
[----:B------:R-:W-:Y:S01]  /*25f0*/  ISETP.GT.AND P0, PT, R3, 0x8, P0 ;  /* 0x000000080300780c */ /* 0x000fe20000704270 */
[----:B0-----:R-:W-:Y:S01]  /*2600*/  IMAD.X R21, R9, 0x1, R111, P1 ;  /* 0x0000000109157824 */ /* 0x001fe200008e066f */
[----:B------:R-:W-:Y:S01]  /*2610*/  LEA R12, P1, R91, R10, 0x1 ;  /* 0x0000000a5b0c7211 */ /* 0x000fe200078208ff */
[----:B------:R-:W-:-:S04]  /*2620*/  IMAD.WIDE.U32 R20, R101, R110, R20 ;  /* 0x0000006e65147225 */ /* 0x000fc800078e0014 */
[----:B------:R-:W-:Y:S01]  /*2630*/  IMAD.X R13, R13, 0x1, R11, P1 ;  /* 0x000000010d0d7824 */ /* 0x000fe200008e060b */
[----:B------:R-:W-:Y:S01]  /*2640*/  LEA R8, P3, R20, R114, 0x1 ;  /* 0x0000007214087211 */ /* 0x000fe200078608ff */
[----:B------:R-:W-:-:S05]  /*2650*/  IMAD.IADD R9, R107, 0x1, R21 ;  /* 0x000000016b097824 */ /* 0x000fca00078e0215 */
[----:B------:R-:W-:Y:S01]  /*2660*/  LEA.HI.X R9, R20, R115, R9, 0x1, P3 ;  /* 0x0000007314097211 */ /* 0x000fe200018f0c09 */
[----:B--2---:R-:W-:-:S05]  /*2670*/  HADD2.F32 R5, -RZ, R24.H0_H0 ;  /* 0x20000018ff057230 */ /* 0x004fca0000004100 */
[----:B------:R-:W-:-:S04]  /*2680*/  FMUL R5, R5, R90 ;  /* 0x0000005a05057220 */ /* 0x000fc80000400000 */
[----:B------:R-:W-:-:S05]  /*2690*/  FFMA R5, R26, R23, R5 ;  /* 0x000000171a057223 */ /* 0x000fca0000000005 */
[----:B------:R-:W-:-:S05]  /*26a0*/  F2FP.F16.F32.PACK_AB R5, RZ, R5 ;  /* 0x00000005ff05723e */ /* 0x000fca00000000ff */
[----:B------:R0:W-:Y:S01]  /*26b0*/  @P2 STG.E.U16 desc[UR38][R12.64], R5 ;  /* 0x000000050c002986 */ /* 0x0001e2000c101526 */
[----:B------:R-:W-:Y:S05]  /*26c0*/  @!P0 BRA `(.L_x_37) ;  /* 0x0000000000048947 */ /* 0x000fea0003800000 */
[----:B------:R2:W5:Y:S02]  /*26d0*/  LDG.E.LTC128B.U16 R24, desc[UR38][R8.64+0x2] ;  /* 0x0000022608187981 */ /* 0x000564000c1e1520 */
.L_x_37:
[----:B------:R-:W-:Y:S05]  /*26e0*/  BSYNC B1 ;  /* 0x0000000000017941 */ /* 0x000fea0003800000 */
.L_x_36:
[----:B0----5:R-:W-:Y:S01]  /*26f0*/  HADD2.F32 R5, -RZ, R24.H0_H0 ;  /* 0x20000018ff057230 */ /* 0x021fe20000004100 */
[----:B------:R-:W-:Y:S01]  /*2700*/  ISETP.GT.AND P1, PT, R4, 0x8, PT ;  /* 0x000000080400780c */ /* 0x000fe20003f24270 */
[----:B------:R-:W-:Y:S03]  /*2710*/  BSSY B1, `(.L_x_38) ;  /* 0x0000008000017945 */ /* 0x000fe60003800000 */
[----:B------:R-:W-:Y:S01]  /*2720*/  FMUL R14, R5, R90 ;  /* 0x0000005a050e7220 */ /* 0x000fe20000400000 */
[----:B------:R-:W-:-:S03]  /*2730*/  ISETP.GT.AND P2, PT, R3, RZ, P1 ;  /* 0x000000ff0300720c */ /* 0x000fc60000f44270 */
[----:B------:R-:W-:-:S05]  /*2740*/  FFMA R14, R27, R23, R14 ;  /* 0x000000171b0e7223 */ /* 0x000fca000000000e */
[----:B------:R-:W-:-:S05]  /*2750*/  F2FP.F16.F32.PACK_AB R14, RZ, R14 ;  /* 0x0000000eff0e723e */ /* 0x000fca00000000ff */
[----:B------:R0:W-:Y:S01]  /*2760*/  @P0 STG.E.U16 desc[UR38][R12.64+0x2], R14 ;  /* 0x0000020e0c000986 */ /* 0x0001e2000c101526 */
[----:B------:R-:W-:Y:S05]  /*2770*/  @!P2 BRA `(.L_x_39) ;  /* 0x000000000004a947 */ /* 0x000fea0003800000 */
[----:B------:R3:W5:Y:S02]  /*2780*/  LDG.E.LTC128B.U16 R24, desc[UR38][R6.64+0x10] ;  /* 0x0000102606187981 */ /* 0x000764000c1e1520 */
.L_x_39:
[----:B------:R-:W-:Y:S05]  /*2790*/  BSYNC B1 ;  /* 0x0000000000017941 */ /* 0x000fea0003800000 */
.L_x_38:
[----:B-----5:R-:W-:Y:S01]  /*27a0*/  HADD2.F32 R5, -RZ, R24.H0_H0 ;  /* 0x20000018ff057230 */ /* 0x020fe20000004100 */
        /* <DEDUP_REMOVED lines=9> */
.L_x_41:
[----:B------:R-:W-:Y:S05]  /*2840*/  BSYNC B1 ;  /* 0x0000000000017941 */ /* 0x000fea0003800000 */
.L_x_40:
[----:B----45:R-:W-:Y:S01]  /*2850*/  HADD2.F32 R5, -RZ, R24.H0_H0 ;  /* 0x20000018ff057230 */ /* 0x030fe20000004100 */
[----:B------:R-:W-:Y:S01]  /*2860*/  ISETP.GT.AND P1, PT, R3, 0x8, P1 ;  /* 0x000000080300780c */ /* 0x000fe20000f24270 */
[----:B------:R-:W-:Y:S03]  /*2870*/  BSSY B1, `(.L_x_42) ;  /* 0x0000007000017945 */ /* 0x000fe60003800000 */
[----:B0-----:R-:W-:-:S04]  /*2880*/  FMUL R14, R5, R90 ;  /* 0x0000005a050e7220 */ /* 0x001fc80000400000 */
[----:B------:R-:W-:-:S05]  /*2890*/  FFMA R14, R29, R23, R14 ;  /* 0x000000171d0e7223 */ /* 0x000fca000000000e */
[----:B------:R-:W-:-:S05]  /*28a0*/  F2FP.F16.F32.PACK_AB R14, RZ, R14 ;  /* 0x0000000eff0e723e */ /* 0x000fca00000000ff */
[----:B------:R0:W-:Y:S01]  /*28b0*/  @P3 STG.E.U16 desc[UR38][R10.64+0x12], R14 ;  /* 0x0000120e0a003986 */ /* 0x0001e2000c101526 */
[----:B------:R-:W-:Y:S05]  /*28c0*/  @!P1 BRA `(.L_x_43) ;  /* 0x0000000000049947 */ /* 0x000fea0003800000 */
[----:B------:R4:W5:Y:S02]  /*28d0*/  LDG.E.LTC128B.U16 R24, desc[UR38][R8.64+0x10] ;  /* 0x0000102608187981 */ /* 0x000964000c1e1520 */
.L_x_43:
[----:B------:R-:W-:Y:S05]  /*28e0*/  BSYNC B1 ;  /* 0x0000000000017941 */ /* 0x000fea0003800000 */
.L_x_42:
[----:B-----5:R-:W-:Y:S01]  /*28f0*/  HADD2.F32 R5, -RZ, R24.H0_H0 ;  /* 0x20000018ff057230 */ /* 0x020fe20000004100 */
[----:B------:R-:W-:Y:S01]  /*2900*/  ISETP.GT.AND P0, PT, R3, 0x8, P0 ;  /* 0x000000080300780c */ /* 0x000fe20000704270 */
[----:B------:R-:W-:Y:S03]  /*2910*/  BSSY B1, `(.L_x_44) ;  /* 0x0000007000017945 */ /* 0x000fe60003800000 */
[----:B------:R-:W-:-:S04]  /*2920*/  FMUL R5, R5, R90 ;  /* 0x0000005a05057220 */ /* 0x000fc80000400000 */
[----:B------:R-:W-:-:S05]  /*2930*/  FFMA R5, R30, R23, R5 ;  /* 0x000000171e057223 */ /* 0x000fca0000000005 */
[----:B------:R-:W-:-:S05]  /*2940*/  F2FP.F16.F32.PACK_AB R5, RZ, R5 ;  /* 0x00000005ff05723e */ /* 0x000fca00000000ff */
[----:B------:R0:W-:Y:S01]  /*2950*/  @P1 STG.E.U16 desc[UR38][R12.64+0x10], R5 ;  /* 0x000010050c001986 */ /* 0x0001e2000c101526 */
[----:B------:R-:W-:Y:S05]  /*2960*/  @!P0 BRA `(.L_x_45) ;  /* 0x0000000000048947 */ /* 0x000fea0003800000 */
[----:B------:R0:W5:Y:S02]  /*2970*/  LDG.E.LTC128B.U16 R24, desc[UR38][R8.64+0x12] ;  /* 0x0000122608187981 */ /* 0x000164000c1e1520 */
.L_x_45:
[----:B------:R-:W-:Y:S05]  /*2980*/  BSYNC B1 ;  /* 0x0000000000017941 */ /* 0x000fea0003800000 */
.L_x_44:
        /* <DEDUP_REMOVED lines=10> */
.L_x_47:
[----:B------:R-:W-:Y:S05]  /*2a30*/  BSYNC B1 ;  /* 0x0000000000017941 */ /* 0x000fea0003800000 */
.L_x_46:
        /* <DEDUP_REMOVED lines=10> */
.L_x_49:
[----:B------:R-:W-:Y:S05]  /*2ae0*/  BSYNC B1 ;  /* 0x0000000000017941 */ /* 0x000fea0003800000 */
.L_x_48:
[----:B0----5:R-:W-:Y:S01]  /*2af0*/  HADD2.F32 R5, -RZ, R24.H0_H0 ;  /* 0x20000018ff057230 */ /* 0x021fe20000004100 */
        /* <DEDUP_REMOVED lines=8> */
.L_x_51:
[----:B------:R-:W-:Y:S05]  /*2b80*/  BSYNC B1 ;  /* 0x0000000000017941 */ /* 0x000fea0003800000 */
.L_x_50:
        /* <DEDUP_REMOVED lines=9> */
.L_x_53:
[----:B------:R-:W-:Y:S05]  /*2c20*/  BSYNC B1 ;  /* 0x0000000000017941 */ /* 0x000fea0003800000 */
.L_x_52:
        /* <DEDUP_REMOVED lines=10> */
.L_x_55:
[----:B------:R-:W-:Y:S05]  /*2cd0*/  BSYNC B1 ;  /* 0x0000000000017941 */ /* 0x000fea0003800000 */
.L_x_54:
        /* <DEDUP_REMOVED lines=10> */
.L_x_57:
[----:B------:R-:W-:Y:S05]  /*2d80*/  BSYNC B1 ;  /* 0x0000000000017941 */ /* 0x000fea0003800000 */
.L_x_56:
        /* <DEDUP_REMOVED lines=9> */
.L_x_59:
[----:B------:R-:W-:Y:S05]  /*2e20*/  BSYNC B1 ;  /* 0x0000000000017941 */ /* 0x000fea0003800000 */
.L_x_58:
        /* <DEDUP_REMOVED lines=9> */
.L_x_61:
[----:B------:R-:W-:Y:S05]  /*2ec0*/  BSYNC B1 ;  /* 0x0000000000017941 */ /* 0x000fea0003800000 */
.L_x_60:
        /* <DEDUP_REMOVED lines=10> */
.L_x_63:
[----:B------:R-:W-:Y:S05]  /*2f70*/  BSYNC B1 ;  /* 0x0000000000017941 */ /* 0x000fea0003800000 */
.L_x_62:
        /* <DEDUP_REMOVED lines=10> */
.L_x_65:
[----:B------:R-:W-:Y:S05]  /*3020*/  BSYNC B1 ;  /* 0x0000000000017941 */ /* 0x000fea0003800000 */
.L_x_64:
        /* <DEDUP_REMOVED lines=9> */
.L_x_67:
[----:B------:R-:W-:Y:S05]  /*30c0*/  BSYNC B1 ;  /* 0x0000000000017941 */ /* 0x000fea0003800000 */
.L_x_66:
        /* <DEDUP_REMOVED lines=9> */
.L_x_69:
[----:B------:R-:W-:Y:S05]  /*3160*/  BSYNC B1 ;  /* 0x0000000000017941 */ /* 0x000fea0003800000 */
.L_x_68:
        /* <DEDUP_REMOVED lines=10> */
.L_x_71:
[----:B------:R-:W-:Y:S05]  /*3210*/  BSYNC B1 ;  /* 0x0000000000017941 */ /* 0x000fea0003800000 */
.L_x_70:
        /* <DEDUP_REMOVED lines=10> */
.L_x_73:
[----:B------:R-:W-:Y:S05]  /*32c0*/  BSYNC B1 ;  /* 0x0000000000017941 */ /* 0x000fea0003800000 */
.L_x_72:
        /* <DEDUP_REMOVED lines=9> */
.L_x_75:
[----:B------:R-:W-:Y:S05]  /*3360*/  BSYNC B1 ;  /* 0x0000000000017941 */ /* 0x000fea0003800000 */
.L_x_74:
        /* <DEDUP_REMOVED lines=9> */
.L_x_77:
[----:B------:R-:W-:Y:S05]  /*3400*/  BSYNC B1 ;  /* 0x0000000000017941 */ /* 0x000fea0003800000 */
.L_x_76:
        /* <DEDUP_REMOVED lines=10> */
.L_x_79:
[----:B------:R-:W-:Y:S05]  /*34b0*/  BSYNC B1 ;  /* 0x0000000000017941 */ /* 0x000fea0003800000 */
.L_x_78:
        /* <DEDUP_REMOVED lines=10> */
.L_x_81:
[----:B------:R-:W-:Y:S05]  /*3560*/  BSYNC B1 ;  /* 0x0000000000017941 */ /* 0x000fea0003800000 */
.L_x_80:
        /* <DEDUP_REMOVED lines=9> */
.L_x_83:
[----:B------:R-:W-:Y:S05]  /*3600*/  BSYNC B1 ;  /* 0x0000000000017941 */ /* 0x000fea0003800000 */
.L_x_82:
        /* <DEDUP_REMOVED lines=9> */
.L_x_85:
[----:B------:R-:W-:Y:S05]  /*36a0*/  BSYNC B1 ;  /* 0x0000000000017941 */ /* 0x000fea0003800000 */
.L_x_84:
        /* <DEDUP_REMOVED lines=10> */
.L_x_87:
[----:B------:R-:W-:Y:S05]  /*3750*/  BSYNC B1 ;  /* 0x0000000000017941 */ /* 0x000fea0003800000 */
.L_x_86:
        /* <DEDUP_REMOVED lines=10> */
.L_x_89:
[----:B------:R-:W-:Y:S05]  /*3800*/  BSYNC B1 ;  /* 0x0000000000017941 */ /* 0x000fea0003800000 */
.L_x_88:
        /* <DEDUP_REMOVED lines=9> */
.L_x_91:
[----:B------:R-:W-:Y:S05]  /*38a0*/  BSYNC B1 ;  /* 0x0000000000017941 */ /* 0x000fea0003800000 */
.L_x_90:
        /* <DEDUP_REMOVED lines=9> */
.L_x_93:
[----:B------:R-:W-:Y:S05]  /*3940*/  BSYNC B1 ;  /* 0x0000000000017941 */ /* 0x000fea0003800000 */
.L_x_92:
        /* <DEDUP_REMOVED lines=10> */
.L_x_95:
[----:B------:R-:W-:Y:S05]  /*39f0*/  BSYNC B1 ;  /* 0x0000000000017941 */ /* 0x000fea0003800000 */
.L_x_94:
        /* <DEDUP_REMOVED lines=10> */
.L_x_97:
[----:B------:R-:W-:Y:S05]  /*3aa0*/  BSYNC B1 ;  /* 0x0000000000017941 */ /* 0x000fea0003800000 */
.L_x_96:
        /* <DEDUP_REMOVED lines=9> */
.L_x_99:
[----:B------:R-:W-:Y:S05]  /*3b40*/  BSYNC B1 ;  /* 0x0000000000017941 */ /* 0x000fea0003800000 */
.L_x_98:
        /* <DEDUP_REMOVED lines=9> */
.L_x_101:
[----:B------:R-:W-:Y:S05]  /*3be0*/  BSYNC B1 ;  /* 0x0000000000017941 */ /* 0x000fea0003800000 */
.L_x_100:
        /* <DEDUP_REMOVED lines=10> */
.L_x_103:
[----:B------:R-:W-:Y:S05]  /*3c90*/  BSYNC B1 ;  /* 0x0000000000017941 */ /* 0x000fea0003800000 */
.L_x_102:
        /* <DEDUP_REMOVED lines=10> */
.L_x_105:
[----:B------:R-:W-:Y:S05]  /*3d40*/  BSYNC B1 ;  /* 0x0000000000017941 */ /* 0x000fea0003800000 */
.L_x_104:
        /* <DEDUP_REMOVED lines=9> */
.L_x_107:
[----:B------:R-:W-:Y:S05]  /*3de0*/  BSYNC B1 ;  /* 0x0000000000017941 */ /* 0x000fea0003800000 */
.L_x_106:
        /* <DEDUP_REMOVED lines=9> */
.L_x_109:
[----:B------:R-:W-:Y:S05]  /*3e80*/  BSYNC B1 ;  /* 0x0000000000017941 */ /* 0x000fea0003800000 */
.L_x_108:
        /* <DEDUP_REMOVED lines=10> */
.L_x_111:
[----:B------:R-:W-:Y:S05]  /*3f30*/  BSYNC B1 ;  /* 0x0000000000017941 */ /* 0x000fea0003800000 */
.L_x_110:
        /* <DEDUP_REMOVED lines=10> */
.L_x_113:
[----:B------:R-:W-:Y:S05]  /*3fe0*/  BSYNC B1 ;  /* 0x0000000000017941 */ /* 0x000fea0003800000 */
.L_x_112:
        /* <DEDUP_REMOVED lines=9> */
.L_x_115:
[----:B------:R-:W-:Y:S05]  /*4080*/  BSYNC B1 ;  /* 0x0000000000017941 */ /* 0x000fea0003800000 */
.L_x_114:
        /* <DEDUP_REMOVED lines=9> */
.L_x_117:
[----:B------:R-:W-:Y:S05]  /*4120*/  BSYNC B1 ;  /* 0x0000000000017941 */ /* 0x000fea0003800000 */
.L_x_116:
        /* <DEDUP_REMOVED lines=10> */
.L_x_119:
[----:B------:R-:W-:Y:S05]  /*41d0*/  BSYNC B1 ;  /* 0x0000000000017941 */ /* 0x000fea0003800000 */
.L_x_118:
        /* <DEDUP_REMOVED lines=10> */
.L_x_121:
[----:B------:R-:W-:Y:S05]  /*4280*/  BSYNC B1 ;  /* 0x0000000000017941 */ /* 0x000fea0003800000 */
.L_x_120:
        /* <DEDUP_REMOVED lines=9> */
.L_x_123:
[----:B------:R-:W-:Y:S05]  /*4320*/  BSYNC B1 ;  /* 0x0000000000017941 */ /* 0x000fea0003800000 */
.L_x_122:
        /* <DEDUP_REMOVED lines=9> */
.L_x_125:
[----:B------:R-:W-:Y:S05]  /*43c0*/  BSYNC B1 ;  /* 0x0000000000017941 */ /* 0x000fea0003800000 */
.L_x_124:
        /* <DEDUP_REMOVED lines=10> */
.L_x_127:
[----:B------:R-:W-:Y:S05]  /*4470*/  BSYNC B1 ;  /* 0x0000000000017941 */ /* 0x000fea0003800000 */
.L_x_126:
        /* <DEDUP_REMOVED lines=10> */
.L_x_129:
[----:B------:R-:W-:Y:S05]  /*4520*/  BSYNC B1 ;  /* 0x0000000000017941 */ /* 0x000fea0003800000 */
.L_x_128:
        /* <DEDUP_REMOVED lines=9> */
.L_x_131:
[----:B------:R-:W-:Y:S05]  /*45c0*/  BSYNC B1 ;  /* 0x0000000000017941 */ /* 0x000fea0003800000 */
.L_x_130:
        /* <DEDUP_REMOVED lines=9> */
.L_x_133:
[----:B------:R-:W-:Y:S05]  /*4660*/  BSYNC B1 ;  /* 0x0000000000017941 */ /* 0x000fea0003800000 */
.L_x_132:
        /* <DEDUP_REMOVED lines=10> */
.L_x_135:
[----:B------:R-:W-:Y:S05]  /*4710*/  BSYNC B1 ;  /* 0x0000000000017941 */ /* 0x000fea0003800000 */
.L_x_134:
        /* <DEDUP_REMOVED lines=10> */
.L_x_137:
[----:B------:R-:W-:Y:S05]  /*47c0*/  BSYNC B1 ;  /* 0x0000000000017941 */ /* 0x000fea0003800000 */
.L_x_136:
        /* <DEDUP_REMOVED lines=9> */
.L_x_139:
[----:B------:R-:W-:Y:S05]  /*4860*/  BSYNC B1 ;  /* 0x0000000000017941 */ /* 0x000fea0003800000 */
.L_x_138:
        /* <DEDUP_REMOVED lines=9> */
.L_x_141:
[----:B------:R-:W-:Y:S05]  /*4900*/  BSYNC B1 ;  /* 0x0000000000017941 */ /* 0x000fea0003800000 */
.L_x_140:
        /* <DEDUP_REMOVED lines=10> */
.L_x_143:
[----:B------:R-:W-:Y:S05]  /*49b0*/  BSYNC B1 ;  /* 0x0000000000017941 */ /* 0x000fea0003800000 */
.L_x_142:
        /* <DEDUP_REMOVED lines=10> */
.L_x_145:
[----:B------:R-:W-:Y:S05]  /*4a60*/  BSYNC B1 ;  /* 0x0000000000017941 */ /* 0x000fea0003800000 */
.L_x_144:
        /* <DEDUP_REMOVED lines=9> */
.L_x_147:
[----:B------:R-:W-:Y:S05]  /*4b00*/  BSYNC B1 ;  /* 0x0000000000017941 */ /* 0x000fea0003800000 */
.L_x_146:
        /* <DEDUP_REMOVED lines=9> */
.L_x_149:
[----:B------:R-:W-:Y:S05]  /*4ba0*/  BSYNC B1 ;  /* 0x0000000000017941 */ /* 0x000fea0003800000 */
.L_x_148:
        /* <DEDUP_REMOVED lines=10> */
.L_x_151:
[----:B------:R-:W-:Y:S05]  /*4c50*/  BSYNC B1 ;  /* 0x0000000000017941 */ /* 0x000fea0003800000 */
.L_x_150:
[----:B-----5:R-:W-:Y:S01]  /*4c60*/  HADD2.F32 R5, -RZ, R24.H0_H0 ;  /* 0x20000018ff057230 */ /* 0x020fe20000004100 */
[----:B------:R-:W-:Y:S01]  /*4c70*/  ISETP.GT.AND P0, PT, R4, 0x79, PT ;  /* 0x000000790400780c */ /* 0x000fe20003f04270 */
[----:B------:R-:W-:Y:S01]  /*4c80*/  @P2 IMAD.MOV.U32 R4, RZ, RZ, R10 ;  /* 0x000000ffff042224 */ /* 0x000fe200078e000a */
[----:B------:R-:W-:Y:S02]  /*4c90*/  BSSY B1, `(.L_x_152) ;  /* 0x000000a000017945 */ /* 0x000fe40003800000 */
[----:B------:R-:W-:Y:S01]  /*4ca0*/  FMUL R5, R5, R90 ;  /* 0x0000005a05057220 */ /* 0x000fe20000400000 */
[----:B------:R-:W-:-:S03]  /*4cb0*/  ISETP.GT.AND P3, PT, R3, RZ, P0 ;  /* 0x000000ff0300720c */ /* 0x000fc60000764270 */
[----:B------:R-:W-:-:S05]  /*4cc0*/  FFMA R5, R84, R23, R5 ;  /* 0x0000001754057223 */ /* 0x000fca0000000005 */
[----:B------:R-:W-:-:S04]  /*4cd0*/  F2FP.F16.F32.PACK_AB R5, RZ, R5 ;  /* 0x00000005ff05723e */ /* 0x000fc800000000ff */
[----:B0-----:R-:W-:Y:S01]  /*4ce0*/  PRMT R14, R5, 0x7610, R14 ;  /* 0x00007610050e7816 */ /* 0x001fe2000000000e */
[----:B------:R-:W-:-:S05]  /*4cf0*/  @P2 IMAD.MOV.U32 R5, RZ, RZ, R11 ;  /* 0x000000ffff052224 */ /* 0x000fca00078e000b */
[----:B------:R0:W-:Y:S01]  /*4d00*/  @P2 STG.E.U16 desc[UR38][R4.64+0xf0], R14 ;  /* 0x0000f00e04002986 */ /* 0x0001e2000c101526 */
[----:B------:R-:W-:Y:S05]  /*4d10*/  @!P3 BRA `(.L_x_153) ;  /* 0x000000000004b947 */ /* 0x000fea0003800000 */
[----:B------:R0:W5:Y:S02]  /*4d20*/  LDG.E.LTC128B.U16 R24, desc[UR38][R6.64+0xf2] ;  /* 0x0000f22606187981 */ /* 0x000164000c1e1520 */
.L_x_153:
[----:B------:R-:W-:Y:S05]  /*4d30*/  BSYNC B1 ;  /* 0x0000000000017941 */ /* 0x000fea0003800000 */
.L_x_152:
        /* <DEDUP_REMOVED lines=9> */
.L_x_155:
[----:B------:R-:W-:Y:S05]  /*4dd0*/  BSYNC B1 ;  /* 0x0000000000017941 */ /* 0x000fea0003800000 */
.L_x_154:
[----:B-----5:R-:W-:Y:S01]  /*4de0*/  HADD2.F32 R5, -RZ, R24.H0_H0 ;  /* 0x20000018ff057230 */ /* 0x020fe20000004100 */
[----:B------:R-:W-:Y:S01]  /*4df0*/  ISETP.GT.AND P0, PT, R3, 0x8, P0 ;  /* 0x000000080300780c */ /* 0x000fe20000704270 */
[----:B0-----:R-:W-:Y:S01]  /*4e00*/  @P1 IMAD.MOV.U32 R4, RZ, RZ, R12 ;  /* 0x000000ffff041224 */ /* 0x001fe200078e000c */
[----:B------:R-:W-:Y:S02]  /*4e10*/  BSSY B1, `(.L_x_156) ;  /* 0x0000009000017945 */ /* 0x000fe40003800000 */
[----:B------:R-:W-:-:S04]  /*4e20*/  FMUL R5, R5, R90 ;  /* 0x0000005a05057220 */ /* 0x000fc80000400000 */
[----:B------:R-:W-:-:S05]  /*4e30*/  FFMA R5, R86, R23, R5 ;  /* 0x0000001756057223 */ /* 0x000fca0000000005 */
[----:B------:R-:W-:-:S04]  /*4e40*/  F2FP.F16.F32.PACK_AB R5, RZ, R5 ;  /* 0x00000005ff05723e */ /* 0x000fc800000000ff */
[----:B-1-3--:R-:W-:Y:S01]  /*4e50*/  PRMT R6, R5, 0x7610, R6 ;  /* 0x0000761005067816 */ /* 0x00afe20000000006 */
[----:B------:R-:W-:-:S05]  /*4e60*/  @P1 IMAD.MOV.U32 R5, RZ, RZ, R13 ;  /* 0x000000ffff051224 */ /* 0x000fca00078e000d */
[----:B------:R0:W-:Y:S01]  /*4e70*/  @P1 STG.E.U16 desc[UR38][R4.64+0xf0], R6 ;  /* 0x0000f00604001986 */ /* 0x0001e2000c101526 */
[----:B------:R-:W-:Y:S05]  /*4e80*/  @!P0 BRA `(.L_x_157) ;  /* 0x0000000000048947 */ /* 0x000fea0003800000 */
[----:B------:R1:W5:Y:S02]  /*4e90*/  LDG.E.LTC128B.U16 R24, desc[UR38][R8.64+0xf2] ;  /* 0x0000f22608187981 */ /* 0x000364000c1e1520 */
.L_x_157:
[----:B------:R-:W-:Y:S05]  /*4ea0*/  BSYNC B1 ;  /* 0x0000000000017941 */ /* 0x000fea0003800000 */
.L_x_156:
[----:B------:R-:W-:Y:S05]  /*4eb0*/  @!P0 BRA `(.L_x_158) ;  /* 0x0000001000e88947 */ /* 0x000fea0003800000 */
[----:B-----5:R-:W-:-:S05]  /*4ec0*/  HADD2.F32 R3, -RZ, R24.H0_H0 ;  /* 0x20000018ff037230 */ /* 0x020fca0000004100 */
[----:B0-----:R-:W-:-:S04]  /*4ed0*/  FMUL R4, R3, R90 ;  /* 0x0000005a03047220 */ /* 0x001fc80000400000 */
[----:B------:R-:W-:-:S05]  /*4ee0*/  FFMA R4, R87, R23, R4 ;  /* 0x0000001757047223 */ /* 0x000fca0000000004 */
[----:B------:R-:W-:-:S05]  /*4ef0*/  F2FP.F16.F32.PACK_AB R4, RZ, R4 ;  /* 0x00000004ff04723e */ /* 0x000fca00000000ff */
[----:B------:R3:W-:Y:S01]  /*4f00*/  STG.E.U16 desc[UR38][R12.64+0xf2], R4 ;  /* 0x0000f2040c007986 */ /* 0x0007e2000c101526 */
[----:B------:R-:W-:Y:S05]  /*4f10*/  BRA `(.L_x_158) ;  /* 0x0000001000d07947 */ /* 0x000fea0003800000 */
.L_x_33:
[----:B------:R-:W-:Y:S01]  /*4f20*/  ISETP.GT.AND P3, PT, R4, 0x1, PT ;  /* 0x000000010400780c */ /* 0x000fe20003f64270 */
[----:B------:R-:W-:Y:S01]  /*4f30*/  ULDC.64 UR4, c[0x0][0x5c0] ;  /* 0x0001700000047ab9 */ /* 0x000fe20000000a00 */
[-C--:B------:R-:W-:Y:S01]  /*4f40*/  FMUL R24, R24, R23.reuse ;  /* 0x0000001718187220 */ /* 0x080fe20000400000 */
[----:B------:R-:W-:Y:S01]  /*4f50*/  LEA R6, P4, R106, UR4, 0x1 ;  /* 0x000000046a067c11 */ /* 0x000fe2000f8808ff */
[-C--:B------:R-:W-:Y:S01]  /*4f60*/  FMUL R25, R25, R23.reuse ;  /* 0x0000001719197220 */ /* 0x080fe20000400000 */
[----:B------:R-:W-:Y:S01]  /*4f70*/  ISETP.GT.AND P0, PT, R3, RZ, P3 ;  /* 0x000000ff0300720c */ /* 0x000fe20001f04270 */
[-C--:B------:R-:W-:Y:S01]  /*4f80*/  FMUL R26, R26, R23.reuse ;  /* 0x000000171a1a7220 */ /* 0x080fe20000400000 */
[----:B------:R-:W-:Y:S01]  /*4f90*/  F2FP.F16.F32.PACK_AB R24, RZ, R24 ;  /* 0x00000018ff18723e */ /* 0x000fe200000000ff */
[-C--:B------:R-:W-:Y:S01]  /*4fa0*/  FMUL R27, R27, R23.reuse ;  /* 0x000000171b1b7220 */ /* 0x080fe20000400000 */
[----:B------:R-:W-:Y:S01]  /*4fb0*/  LEA.HI.X R7, R106, UR5, R103, 0x1, P4 ;  /* 0x000000056a077c11 */ /* 0x000fe2000a0f0c67 */
[----:B------:R-:W-:Y:S01]  /*4fc0*/  FMUL R28, R28, R23 ;  /* 0x000000171c1c7220 */ /* 0x000fe20000400000 */
[----:B------:R-:W-:Y:S01]  /*4fd0*/  F2FP.F16.F32.PACK_AB R25, RZ, R25 ;  /* 0x00000019ff19723e */ /* 0x000fe200000000ff */
[-C--:B------:R-:W-:Y:S01]  /*4fe0*/  FMUL R29, R29, R23.reuse ;  /* 0x000000171d1d7220 */ /* 0x080fe20000400000 */
[----:B------:R-:W-:Y:S01]  /*4ff0*/  ISETP.GT.AND P2, PT, R3, 0x8, P2 ;  /* 0x000000080300780c */ /* 0x000fe20001744270 */
[----:B------:R-:W-:Y:S01]  /*5000*/  @P1 STG.E.U16 desc[UR38][R6.64], R24 ;  /* 0x0000001806001986 */ /* 0x000fe2000c101526 */
[----:B------:R-:W-:Y:S01]  /*5010*/  ISETP.GT.AND P1, PT, R4, 0x8, PT ;  /* 0x000000080400780c */ /* 0x000fe20003f24270 */
[-C--:B------:R-:W-:Y:S01]  /*5020*/  FMUL R30, R30, R23.reuse ;  /* 0x000000171e1e7220 */ /* 0x080fe20000400000 */
[C---:B------:R-:W-:Y:S01]  /*5030*/  SHF.L.U64.HI R5, R91.reuse, 0x1, R92 ;  /* 0x000000015b057819 */ /* 0x040fe2000001025c */
[----:B------:R-:W-:Y:S01]  /*5040*/  @P0 STG.E.U16 desc[UR38][R6.64+0x2], R25 ;  /* 0x0000021906000986 */ /* 0x000fe2000c101526 */
[----:B------:R-:W-:Y:S01]  /*5050*/  LEA R8, P5, R91, R6, 0x1 ;  /* 0x000000065b087211 */ /* 0x000fe200078a08ff */
[-C--:B------:R-:W-:Y:S01]  /*5060*/  FMUL R31, R31, R23.reuse ;  /* 0x000000171f1f7220 */ /* 0x080fe20000400000 */
[----:B------:R-:W-:Y:S01]  /*5070*/  ISETP.GT.AND P3, PT, R3, 0x8, P3 ;  /* 0x000000080300780c */ /* 0x000fe20001f64270 */
[-C--:B------:R-:W-:Y:S01]  /*5080*/  FMUL R32, R32, R23.reuse ;  /* 0x0000001720207220 */ /* 0x080fe20000400000 */
[----:B------:R-:W-:Y:S01]  /*5090*/  ISETP.GT.AND P0, PT, R4, 0x9, PT ;  /* 0x000000090400780c */ /* 0x000fe20003f04270 */
[----:B------:R-:W-:Y:S01]  /*50a0*/  IMAD.X R9, R5, 0x1, R7, P5 ;  /* 0x0000000105097824 */ /* 0x000fe200028e0607 */
[----:B------:R-:W-:Y:S01]  /*50b0*/  ISETP.GT.AND P4, PT, R3, RZ, P1 ;  /* 0x000000ff0300720c */ /* 0x000fe20000f84270 */
[-C--:B------:R-:W-:Y:S01]  /*50c0*/  FMUL R33, R33, R23.reuse ;  /* 0x0000001721217220 */ /* 0x080fe20000400000 */
[----:B------:R-:W-:Y:S01]  /*50d0*/  F2FP.F16.F32.PACK_AB R26, RZ, R26 ;  /* 0x0000001aff1a723e */ /* 0x000fe200000000ff */
[-C--:B------:R-:W-:Y:S01]  /*50e0*/  FMUL R34, R34, R23.reuse ;  /* 0x0000001722227220 */ /* 0x080fe20000400000 */
[----:B------:R-:W-:Y:S01]  /*50f0*/  ISETP.GT.AND P5, PT, R3, RZ, P0 ;  /* 0x000000ff0300720c */ /* 0x000fe200007a4270 */
[----:B------:R-:W-:Y:S01]  /*5100*/  FMUL R35, R35, R23 ;  /* 0x0000001723237220 */ /* 0x000fe20000400000 */
[----:B------:R-:W-:Y:S01]  /*5110*/  F2FP.F16.F32.PACK_AB R27, RZ, R27 ;  /* 0x0000001bff1b723e */ /* 0x000fe200000000ff */
[----:B------:R-:W-:Y:S01]  /*5120*/  @P2 STG.E.U16 desc[UR38][R8.64], R26 ;  /* 0x0000001a08002986 */ /* 0x000fe2000c101526 */
[----:B------:R-:W-:Y:S01]  /*5130*/  F2FP.F16.F32.PACK_AB R28, RZ, R28 ;  /* 0x0000001cff1c723e */ /* 0x000fe200000000ff */
[-C--:B------:R-:W-:Y:S01]  /*5140*/  FMUL R36, R36, R23.reuse ;  /* 0x0000001724247220 */ /* 0x080fe20000400000 */
[----:B------:R-:W-:Y:S01]  /*5150*/  ISETP.GT.AND P2, PT, R3, 0x8, P1 ;  /* 0x000000080300780c */ /* 0x000fe20000f44270 */
[----:B------:R-:W-:Y:S01]  /*5160*/  @P3 STG.E.U16 desc[UR38][R8.64+0x2], R27 ;  /* 0x0000021b08003986 */ /* 0x000fe2000c101526 */
[----:B------:R-:W-:Y:S01]  /*5170*/  ISETP.GT.AND P1, PT, R4, 0x10, PT ;  /* 0x000000100400780c */ /* 0x000fe20003f24270 */
[----:B------:R-:W-:Y:S01]  /*5180*/  FMUL R37, R37, R23 ;  /* 0x0000001725257220 */ /* 0x000fe20000400000 */
[----:B------:R-:W-:Y:S01]  /*5190*/  F2FP.F16.F32.PACK_AB R29, RZ, R29 ;  /* 0x0000001dff1d723e */ /* 0x000fe200000000ff */
[----:B------:R-:W-:Y:S01]  /*51a0*/  @P4 STG.E.U16 desc[UR38][R6.64+0x10], R28 ;  /* 0x0000101c06004986 */ /* 0x000fe2000c101526 */
[C---:B------:R-:W-:Y:S01]  /*51b0*/  ISETP.GT.AND P3, PT, R3.reuse, 0x8, P0 ;  /* 0x000000080300780c */ /* 0x040fe20000764270 */
[-C--:B------:R-:W-:Y:S01]  /*51c0*/  FMUL R38, R38, R23.reuse ;  /* 0x0000001726267220 */ /* 0x080fe20000400000 */
[----:B------:R-:W-:Y:S01]  /*51d0*/  ISETP.GT.AND P0, PT, R4, 0x11, PT ;  /* 0x000000110400780c */ /* 0x000fe20003f04270 */
[----:B------:R-:W-:Y:S01]  /*51e0*/  @P5 STG.E.U16 desc[UR38][R6.64+0x12], R29 ;  /* 0x0000121d06005986 */ /* 0x000fe2000c101526 */
        /* <DEDUP_REMOVED lines=161> */
[----:B------:R-:W-:Y:S01]  /*5c00*/  FMUL R87, R87, R23 ;  /* 0x0000001757577220 */ /* 0x000fe20000400000 */
[----:B------:R-:W-:-:S02]  /*5c10*/  F2FP.F16.F32.PACK_AB R62, RZ, R62 ;  /* 0x0000003eff3e723e */ /* 0x000fc400000000ff */
[C---:B------:R-:W-:Y:S02]  /*5c20*/  ISETP.GT.AND P5, PT, R3.reuse, RZ, P0 ;  /* 0x000000ff0300720c */ /* 0x040fe400007a4270 */
[----:B------:R-:W-:Y:S01]  /*5c30*/  F2FP.F16.F32.PACK_AB R63, RZ, R63 ;  /* 0x0000003fff3f723e */ /* 0x000fe200000000ff */
[----:B------:R-:W-:Y:S01]  /*5c40*/  @P2 STG.E.U16 desc[UR38][R8.64+0x90], R62 ;  /* 0x0000903e08002986 */ /* 0x000fe2000c101526 */
[----:B------:R-:W-:Y:S02]  /*5c50*/  F2FP.F16.F32.PACK_AB R64, RZ, R64 ;  /* 0x00000040ff40723e */ /* 0x000fe400000000ff */
[C---:B------:R-:W-:Y:S01]  /*5c60*/  ISETP.GT.AND P2, PT, R3.reuse, 0x8, P1 ;  /* 0x000000080300780c */ /* 0x040fe20000f44270 */
[----:B------:R-:W-:Y:S01]  /*5c70*/  @P3 STG.E.U16 desc[UR38][R8.64+0x92], R63 ;  /* 0x0000923f08003986 */ /* 0x000fe2000c101526 */
[----:B------:R-:W-:Y:S02]  /*5c80*/  ISETP.GT.AND P1, PT, R4, 0x58, PT ;  /* 0x000000580400780c */ /* 0x000fe40003f24270 */
[----:B------:R-:W-:Y:S01]  /*5c90*/  F2FP.F16.F32.PACK_AB R65, RZ, R65 ;  /* 0x00000041ff41723e */ /* 0x000fe200000000ff */
[----:B------:R-:W-:Y:S01]  /*5ca0*/  @P4 STG.E.U16 desc[UR38][R6.64+0xa0], R64 ;  /* 0x0000a04006004986 */ /* 0x000fe2000c101526 */
[----:B------:R-:W-:-:S02]  /*5cb0*/  ISETP.GT.AND P3, PT, R3, 0x8, P0 ;  /* 0x000000080300780c */ /* 0x000fc40000764270 */
[----:B------:R-:W-:Y:S01]  /*5cc0*/  ISETP.GT.AND P0, PT, R4, 0x59, PT ;  /* 0x000000590400780c */ /* 0x000fe20003f04270 */
[----:B------:R-:W-:Y:S01]  /*5cd0*/  @P5 STG.E.U16 desc[UR38][R6.64+0xa2], R65 ;  /* 0x0000a24106005986 */ /* 0x000fe2000c101526 */
[C---:B------:R-:W-:Y:S02]  /*5ce0*/  ISETP.GT.AND P4, PT, R3.reuse, RZ, P1 ;  /* 0x000000ff0300720c */ /* 0x040fe40000f84270 */
[----:B------:R-:W-:Y:S02]  /*5cf0*/  F2FP.F16.F32.PACK_AB R66, RZ, R66 ;  /* 0x00000042ff42723e */ /* 0x000fe400000000ff */
[----:B------:R-:W-:Y:S02]  /*5d00*/  ISETP.GT.AND P5, PT, R3, RZ, P0 ;  /* 0x000000ff0300720c */ /* 0x000fe400007a4270 */
[----:B------:R-:W-:Y:S01]  /*5d10*/  F2FP.F16.F32.PACK_AB R67, RZ, R67 ;  /* 0x00000043ff43723e */ /* 0x000fe200000000ff */
[----:B------:R-:W-:Y:S01]  /*5d20*/  @P2 STG.E.U16 desc[UR38][R8.64+0xa0], R66 ;  /* 0x0000a04208002986 */ /* 0x000fe2000c101526 */
[----:B------:R-:W-:-:S02]  /*5d30*/  F2FP.F16.F32.PACK_AB R68, RZ, R68 ;  /* 0x00000044ff44723e */ /* 0x000fc400000000ff */
[C---:B------:R-:W-:Y:S01]  /*5d40*/  ISETP.GT.AND P2, PT, R3.reuse, 0x8, P1 ;  /* 0x000000080300780c */ /* 0x040fe20000f44270 */
[----:B------:R-:W-:Y:S01]  /*5d50*/  @P3 STG.E.U16 desc[UR38][R8.64+0xa2], R67 ;  /* 0x0000a24308003986 */ /* 0x000fe2000c101526 */
[C---:B------:R-:W-:Y:S02]  /*5d60*/  ISETP.GT.AND P1, PT, R4.reuse, 0x60, PT ;  /* 0x000000600400780c */ /* 0x040fe40003f24270 */
[----:B------:R-:W-:Y:S01]  /*5d70*/  F2FP.F16.F32.PACK_AB R69, RZ, R69 ;  /* 0x00000045ff45723e */ /* 0x000fe200000000ff */
[----:B------:R-:W-:Y:S01]  /*5d80*/  @P4 STG.E.U16 desc[UR38][R6.64+0xb0], R68 ;  /* 0x0000b04406004986 */ /* 0x000fe2000c101526 */
[C---:B------:R-:W-:Y:S02]  /*5d90*/  ISETP.GT.AND P3, PT, R3.reuse, 0x8, P0 ;  /* 0x000000080300780c */ /* 0x040fe40000764270 */
[----:B------:R-:W-:Y:S01]  /*5da0*/  ISETP.GT.AND P0, PT, R4, 0x61, PT ;  /* 0x000000610400780c */ /* 0x000fe20003f04270 */
[----:B------:R-:W-:Y:S01]  /*5db0*/  @P5 STG.E.U16 desc[UR38][R6.64+0xb2], R69 ;  /* 0x0000b24506005986 */ /* 0x000fe2000c101526 */
[----:B------:R-:W-:-:S02]  /*5dc0*/  ISETP.GT.AND P4, PT, R3, RZ, P1 ;  /* 0x000000ff0300720c */ /* 0x000fc40000f84270 */
[C---:B------:R-:W-:Y:S02]  /*5dd0*/  ISETP.GT.AND P5, PT, R3.reuse, RZ, P0 ;  /* 0x000000ff0300720c */ /* 0x040fe400007a4270 */
[----:B------:R-:W-:Y:S02]  /*5de0*/  F2FP.F16.F32.PACK_AB R70, RZ, R70 ;  /* 0x00000046ff46723e */ /* 0x000fe400000000ff */
[----:B------:R-:W-:Y:S02]  /*5df0*/  F2FP.F16.F32.PACK_AB R71, RZ, R71 ;  /* 0x00000047ff47723e */ /* 0x000fe400000000ff */
[----:B------:R-:W-:Y:S01]  /*5e00*/  F2FP.F16.F32.PACK_AB R72, RZ, R72 ;  /* 0x00000048ff48723e */ /* 0x000fe200000000ff */
[----:B------:R-:W-:Y:S01]  /*5e10*/  @P2 STG.E.U16 desc[UR38][R8.64+0xb0], R70 ;  /* 0x0000b04608002986 */ /* 0x000fe2000c101526 */
[----:B------:R-:W-:Y:S02]  /*5e20*/  F2FP.F16.F32.PACK_AB R73, RZ, R73 ;  /* 0x00000049ff49723e */ /* 0x000fe400000000ff */
[C---:B------:R-:W-:Y:S01]  /*5e30*/  ISETP.GT.AND P1, PT, R3.reuse, 0x8, P1 ;  /* 0x000000080300780c */ /* 0x040fe20000f24270 */
[----:B------:R-:W-:Y:S01]  /*5e40*/  @P3 STG.E.U16 desc[UR38][R8.64+0xb2], R71 ;  /* 0x0000b24708003986 */ /* 0x000fe2000c101526 */
[----:B------:R-:W-:-:S02]  /*5e50*/  ISETP.GT.AND P2, PT, R3, 0x8, P0 ;  /* 0x000000080300780c */ /* 0x000fc40000744270 */
[C---:B------:R-:W-:Y:S01]  /*5e60*/  ISETP.GT.AND P0, PT, R4.reuse, 0x69, PT ;  /* 0x000000690400780c */ /* 0x040fe20003f04270 */
[----:B------:R-:W-:Y:S01]  /*5e70*/  @P4 STG.E.U16 desc[UR38][R6.64+0xc0], R72 ;  /* 0x0000c04806004986 */ /* 0x000fe2000c101526 */
[----:B------:R-:W-:Y:S02]  /*5e80*/  ISETP.GT.AND P4, PT, R4, 0x68, PT ;  /* 0x000000680400780c */ /* 0x000fe40003f84270 */
[----:B------:R-:W-:Y:S01]  /*5e90*/  F2FP.F16.F32.PACK_AB R74, RZ, R74 ;  /* 0x0000004aff4a723e */ /* 0x000fe200000000ff */
[----:B------:R-:W-:Y:S01]  /*5ea0*/  @P5 STG.E.U16 desc[UR38][R6.64+0xc2], R73 ;  /* 0x0000c24906005986 */ /* 0x000fe2000c101526 */
[C---:B------:R-:W-:Y:S02]  /*5eb0*/  ISETP.GT.AND P5, PT, R3.reuse, RZ, P4 ;  /* 0x000000ff0300720c */ /* 0x040fe400027a4270 */
[----:B------:R-:W-:Y:S01]  /*5ec0*/  ISETP.GT.AND P3, PT, R3, RZ, P0 ;  /* 0x000000ff0300720c */ /* 0x000fe20000764270 */
[----:B------:R-:W-:Y:S01]  /*5ed0*/  @P1 STG.E.U16 desc[UR38][R8.64+0xc0], R74 ;  /* 0x0000c04a08001986 */ /* 0x000fe2000c101526 */
[----:B------:R-:W-:-:S02]  /*5ee0*/  F2FP.F16.F32.PACK_AB R75, RZ, R75 ;  /* 0x0000004bff4b723e */ /* 0x000fc400000000ff */
[----:B------:R-:W-:Y:S02]  /*5ef0*/  F2FP.F16.F32.PACK_AB R76, RZ, R76 ;  /* 0x0000004cff4c723e */ /* 0x000fe400000000ff */
[C---:B------:R-:W-:Y:S01]  /*5f00*/  ISETP.GT.AND P4, PT, R3.reuse, 0x8, P4 ;  /* 0x000000080300780c */ /* 0x040fe20002784270 */
[----:B------:R-:W-:Y:S01]  /*5f10*/  @P2 STG.E.U16 desc[UR38][R8.64+0xc2], R75 ;  /* 0x0000c24b08002986 */ /* 0x000fe2000c101526 */
[----:B------:R-:W-:Y:S02]  /*5f20*/  F2FP.F16.F32.PACK_AB R77, RZ, R77 ;  /* 0x0000004dff4d723e */ /* 0x000fe400000000ff */
[C---:B------:R-:W-:Y:S01]  /*5f30*/  ISETP.GT.AND P2, PT, R4.reuse, 0x71, PT ;  /* 0x000000710400780c */ /* 0x040fe20003f44270 */
[----:B------:R-:W-:Y:S01]  /*5f40*/  @P5 STG.E.U16 desc[UR38][R6.64+0xd0], R76 ;  /* 0x0000d04c06005986 */ /* 0x000fe2000c101526 */
[----:B------:R-:W-:Y:S02]  /*5f50*/  ISETP.GT.AND P5, PT, R3, 0x8, P0 ;  /* 0x000000080300780c */ /* 0x000fe400007a4270 */
[C---:B------:R-:W-:Y:S01]  /*5f60*/  ISETP.GT.AND P1, PT, R4.reuse, 0x78, PT ;  /* 0x000000780400780c */ /* 0x040fe20003f24270 */
[----:B------:R-:W-:Y:S01]  /*5f70*/  @P3 STG.E.U16 desc[UR38][R6.64+0xd2], R77 ;  /* 0x0000d24d06003986 */ /* 0x000fe2000c101526 */
[----:B------:R-:W-:-:S02]  /*5f80*/  ISETP.GT.AND P3, PT, R4, 0x70, PT ;  /* 0x000000700400780c */ /* 0x000fc40003f64270 */
[----:B------:R-:W-:Y:S01]  /*5f90*/  ISETP.GT.AND P0, PT, R4, 0x79, PT ;  /* 0x000000790400780c */ /* 0x000fe20003f04270 */
[----:B------:R-:W-:Y:S01]  /*5fa0*/  @P4 IMAD.MOV.U32 R4, RZ, RZ, R8 ;  /* 0x000000ffff044224 */ /* 0x000fe200078e0008 */
[----:B------:R-:W-:Y:S01]  /*5fb0*/  F2FP.F16.F32.PACK_AB R78, RZ, R78 ;  /* 0x0000004eff4e723e */ /* 0x000fe200000000ff */
[----:B------:R-:W-:Y:S01]  /*5fc0*/  @P4 IMAD.MOV.U32 R5, RZ, RZ, R9 ;  /* 0x000000ffff054224 */ /* 0x000fe200078e0009 */
[----:B------:R-:W-:Y:S02]  /*5fd0*/  F2FP.F16.F32.PACK_AB R79, RZ, R79 ;  /* 0x0000004fff4f723e */ /* 0x000fe400000000ff */
[----:B------:R-:W-:Y:S02]  /*5fe0*/  F2FP.F16.F32.PACK_AB R80, RZ, R80 ;  /* 0x00000050ff50723e */ /* 0x000fe400000000ff */
[----:B------:R0:W-:Y:S01]  /*5ff0*/  @P4 STG.E.U16 desc[UR38][R4.64+0xd0], R78 ;  /* 0x0000d04e04004986 */ /* 0x0001e2000c101526 */
[----:B------:R-:W-:Y:S02]  /*6000*/  ISETP.GT.AND P4, PT, R3, RZ, P2 ;  /* 0x000000ff0300720c */ /* 0x000fe40001784270 */
[----:B------:R-:W-:-:S02]  /*6010*/  F2FP.F16.F32.PACK_AB R81, RZ, R81 ;  /* 0x00000051ff51723e */ /* 0x000fc400000000ff */
[----:B------:R-:W-:Y:S02]  /*6020*/  ISETP.GT.AND P2, PT, R3, 0x8, P2 ;  /* 0x000000080300780c */ /* 0x000fe40001744270 */
[----:B------:R-:W-:Y:S02]  /*6030*/  F2FP.F16.F32.PACK_AB R82, RZ, R82 ;  /* 0x00000052ff52723e */ /* 0x000fe400000000ff */
[----:B------:R-:W-:Y:S02]  /*6040*/  F2FP.F16.F32.PACK_AB R83, RZ, R83 ;  /* 0x00000053ff53723e */ /* 0x000fe400000000ff */
[----:B------:R-:W-:Y:S01]  /*6050*/  F2FP.F16.F32.PACK_AB R84, RZ, R84 ;  /* 0x00000054ff54723e */ /* 0x000fe200000000ff */
[----:B0-----:R-:W-:Y:S01]  /*6060*/  @P5 IMAD.MOV.U32 R4, RZ, RZ, R8 ;  /* 0x000000ffff045224 */ /* 0x001fe200078e0008 */
[----:B------:R-:W-:Y:S01]  /*6070*/  F2FP.F16.F32.PACK_AB R85, RZ, R85 ;  /* 0x00000055ff55723e */ /* 0x000fe200000000ff */
[----:B------:R-:W-:Y:S01]  /*6080*/  @P5 IMAD.MOV.U32 R5, RZ, RZ, R9 ;  /* 0x000000ffff055224 */ /* 0x000fe200078e0009 */
[----:B------:R-:W-:-:S02]  /*6090*/  F2FP.F16.F32.PACK_AB R86, RZ, R86 ;  /* 0x00000056ff56723e */ /* 0x000fc400000000ff */
[----:B------:R-:W-:Y:S02]  /*60a0*/  F2FP.F16.F32.PACK_AB R87, RZ, R87 ;  /* 0x00000057ff57723e */ /* 0x000fe400000000ff */
[----:B------:R0:W-:Y:S01]  /*60b0*/  @P5 STG.E.U16 desc[UR38][R4.64+0xd2], R79 ;  /* 0x0000d24f04005986 */ /* 0x0001e2000c101526 */
[C---:B------:R-:W-:Y:S02]  /*60c0*/  ISETP.GT.AND P5, PT, R3.reuse, RZ, P3 ;  /* 0x000000ff0300720c */ /* 0x040fe40001fa4270 */
[----:B------:R-:W-:-:S11]  /*60d0*/  ISETP.GT.AND P3, PT, R3, 0x8, P3 ;  /* 0x000000080300780c */ /* 0x000fd60001f64270 */
[----:B0-----:R-:W-:Y:S02]  /*60e0*/  @P5 IMAD.MOV.U32 R4, RZ, RZ, R6 ;  /* 0x000000ffff045224 */ /* 0x001fe400078e0006 */
[----:B------:R-:W-:-:S05]  /*60f0*/  @P5 IMAD.MOV.U32 R5, RZ, RZ, R7 ;  /* 0x000000ffff055224 */ /* 0x000fca00078e0007 */
[----:B------:R0:W-:Y:S01]  /*6100*/  @P5 STG.E.U16 desc[UR38][R4.64+0xe0], R80 ;  /* 0x0000e05004005986 */ /* 0x0001e2000c101526 */
[C---:B------:R-:W-:Y:S02]  /*6110*/  ISETP.GT.AND P5, PT, R3.reuse, RZ, P0 ;  /* 0x000000ff0300720c */ /* 0x040fe400007a4270 */
[----:B------:R-:W-:Y:S01]  /*6120*/  ISETP.GT.AND P0, PT, R3, 0x8, P0 ;  /* 0x000000080300780c */ /* 0x000fe20000704270 */
[----:B0-----:R-:W-:Y:S02]  /*6130*/  @P4 IMAD.MOV.U32 R4, RZ, RZ, R6 ;  /* 0x000000ffff044224 */ /* 0x001fe400078e0006 */
[----:B------:R-:W-:-:S05]  /*6140*/  @P4 IMAD.MOV.U32 R5, RZ, RZ, R7 ;  /* 0x000000ffff054224 */ /* 0x000fca00078e0007 */
[----:B------:R0:W-:Y:S01]  /*6150*/  @P4 STG.E.U16 desc[UR38][R4.64+0xe2], R81 ;  /* 0x0000e25104004986 */ /* 0x0001e2000c101526 */
[C---:B------:R-:W-:Y:S02]  /*6160*/  ISETP.GT.AND P4, PT, R3.reuse, RZ, P1 ;  /* 0x000000ff0300720c */ /* 0x040fe40000f84270 */
[----:B------:R-:W-:Y:S01]  /*6170*/  ISETP.GT.AND P1, PT, R3, 0x8, P1 ;  /* 0x000000080300780c */ /* 0x000fe20000f24270 */
[----:B0-----:R-:W-:Y:S02]  /*6180*/  @P3 IMAD.MOV.U32 R4, RZ, RZ, R8 ;  /* 0x000000ffff043224 */ /* 0x001fe400078e0008 */
[----:B------:R-:W-:-:S05]  /*6190*/  @P3 IMAD.MOV.U32 R5, RZ, RZ, R9 ;  /* 0x000000ffff053224 */ /* 0x000fca00078e0009 */
[----:B------:R0:W-:Y:S02]  /*61a0*/  @P3 STG.E.U16 desc[UR38][R4.64+0xe0], R82 ;  /* 0x0000e05204003986 */ /* 0x0001e4000c101526 */
[----:B0-----:R-:W-:Y:S02]  /*61b0*/  @P2 IMAD.MOV.U32 R4, RZ, RZ, R8 ;  /* 0x000000ffff042224 */ /* 0x001fe400078e0008 */
[----:B------:R-:W-:-:S05]  /*61c0*/  @P2 IMAD.MOV.U32 R5, RZ, RZ, R9 ;  /* 0x000000ffff052224 */ /* 0x000fca00078e0009 */
[----:B------:R0:W-:Y:S02]  /*61d0*/  @P2 STG.E.U16 desc[UR38][R4.64+0xe2], R83 ;  /* 0x0000e25304002986 */ /* 0x0001e4000c101526 */
[----:B0-----:R-:W-:Y:S02]  /*61e0*/  @P4 IMAD.MOV.U32 R4, RZ, RZ, R6 ;  /* 0x000000ffff044224 */ /* 0x001fe400078e0006 */
[----:B------:R-:W-:-:S05]  /*61f0*/  @P4 IMAD.MOV.U32 R5, RZ, RZ, R7 ;  /* 0x000000ffff054224 */ /* 0x000fca00078e0007 */
[----:B------:R0:W-:Y:S04]  /*6200*/  @P4 STG.E.U16 desc[UR38][R4.64+0xf0], R84 ;  /* 0x0000f05404004986 */ /* 0x0001e8000c101526 */
[----:B------:R1:W-:Y:S01]  /*6210*/  @P5 STG.E.U16 desc[UR38][R6.64+0xf2], R85 ;  /* 0x0000f25506005986 */ /* 0x0003e2000c101526 */
[----:B0-----:R-:W-:Y:S02]  /*6220*/  @P1 IMAD.MOV.U32 R4, RZ, RZ, R8 ;  /* 0x000000ffff041224 */ /* 0x001fe400078e0008 */
[----:B------:R-:W-:-:S05]  /*6230*/  @P1 IMAD.MOV.U32 R5, RZ, RZ, R9 ;  /* 0x000000ffff051224 */ /* 0x000fca00078e0009 */
[----:B------:R1:W-:Y:S04]  /*6240*/  @P1 STG.E.U16 desc[UR38][R4.64+0xf0], R86 ;  /* 0x0000f05604001986 */ /* 0x0003e8000c101526 */
[----:B------:R1:W-:Y:S02]  /*6250*/  @P0 STG.E.U16 desc[UR38][R8.64+0xf2], R87 ;  /* 0x0000f25708000986 */ /* 0x0003e4000c101526 */
.L_x_158:
[----:B------:R-:W-:Y:S05]  /*6260*/  BSYNC B0 ;  /* 0x0000000000007941 */ /* 0x000fea0003800000 */
.L_x_32:
[----:B------:R-:W-:Y:S01]  /*6270*/  IADD3 R16, P0, R16, UR36, RZ ;  /* 0x0000002410107c10 */ /* 0x000fe2000ff1e0ff */
[----:B------:R-:W-:Y:S01]  /*6280*/  ULDC.64 UR4, c[0x0][0x650] ;  /* 0x0001940000047ab9 */ /* 0x000fe20000000a00 */
[----:B------:R-:W-:Y:S01]  /*6290*/  PRMT R3, RZ, 0x7610, R3 ;  /* 0x00007610ff037816 */ /* 0x000fe20000000003 */
[----:B------:R-:W-:Y:S01]  /*62a0*/  IMAD.MOV.U32 R100, RZ, RZ, -0x1 ;  /* 0xffffffffff647424 */ /* 0x000fe200078e00ff */
[----:B------:R-:W-:Y:S01]  /*62b0*/  IADD3.X R17, R17, UR42, RZ, P0, !PT ;  /* 0x0000002a11117c10 */ /* 0x000fe200087fe4ff */
[----:B------:R-:W-:Y:S01]  /*62c0*/  IMAD.MOV.U32 R101, RZ, RZ, -0x1 ;  /* 0xffffffffff657424 */ /* 0x000fe200078e00ff */
[----:B------:R-:W-:-:S04]  /*62d0*/  ISETP.GE.U32.AND P0, PT, R16, UR4, PT ;  /* 0x0000000410007c0c */ /* 0x000fc8000bf06070 */
[----:B------:R-:W-:-:S13]  /*62e0*/  ISETP.GE.U32.AND.EX P0, PT, R17, UR5, PT, P0 ;  /* 0x0000000511007c0c */ /* 0x000fda000bf06100 */
[----:B------:R-:W-:Y:S05]  /*62f0*/  @P0 BRA `(.L_x_159) ;  /* 0x00000004004c0947 */ /* 0x000fea0003800000 */
[----:B------:R-:W0:Y:S01]  /*6300*/  LDC.64 R10, c[0x0][0x628] ;  /* 0x00018a00ff0a7b82 */ /* 0x000e220000000a00 */
[----:B---3--:R-:W3:Y:S01]  /*6310*/  S2R R12, SR_CTAID.X ;  /* 0x00000000000c7919 */ /* 0x008ee20000002500 */
[----:B-12-4-:R-:W-:Y:S02]  /*6320*/  IMAD.MOV.U32 R8, RZ, RZ, R16 ;  /* 0x000000ffff087224 */ /* 0x016fe400078e0010 */
[----:B------:R-:W-:Y:S01]  /*6330*/  IMAD.MOV.U32 R9, RZ, RZ, R17 ;  /* 0x000000ffff097224 */ /* 0x000fe200078e0011 */
[----:B------:R-:W1:Y:S03]  /*6340*/  S2R R20, SR_CTAID.Y ;  /* 0x0000000000147919 */ /* 0x000e660000002600 */
[----:B------:R-:W2:Y:S08]  /*6350*/  LDC R0, c[0x0][0x630] ;  /* 0x00018c00ff007b82 */ /* 0x000eb00000000800 */
[----:B------:R-:W4:Y:S01]  /*6360*/  LDC.64 R14, c[0x0][0x620] ;  /* 0x00018800ff0e7b82 */ /* 0x000f220000000a00 */
[----:B0-----:R-:W-:-:S04]  /*6370*/  ISETP.NE.U32.AND P0, PT, R10, RZ, PT ;  /* 0x000000ff0a00720c */ /* 0x001fc80003f05070 */
[----:B------:R-:W-:-:S13]  /*6380*/  ISETP.NE.AND.EX P0, PT, R11, RZ, PT, P0 ;  /* 0x000000ff0b00720c */ /* 0x000fda0003f05300 */
[----:B-1234-:R-:W-:Y:S05]  /*6390*/  @!P0 BRA `(.L_x_160) ;  /* 0x0000000000288947 */ /* 0x01efea0003800000 */
        /* <DEDUP_REMOVED lines=10> */
.L_x_160:
[-CC-:B------:R-:W-:Y:S01]  /*6440*/  SHF.R.U64 R101, R8, R0.reuse, R9.reuse ;  /* 0x0000000008657219 */ /* 0x180fe20000001209 */
[----:B------:R-:W0:Y:S01]  /*6450*/  LDC.64 R26, c[0x0][0x640] ;  /* 0x00019000ff1a7b82 */ /* 0x000e220000000a00 */
[----:B------:R-:W-:Y:S01]  /*6460*/  SHF.R.U32.HI R0, RZ, R0, R9 ;  /* 0x00000000ff007219 */ /* 0x000fe20000011609 */
[----:B------:R-:W-:Y:S01]  /*6470*/  ULDC UR4, c[0x0][0x150] ;  /* 0x0000540000047ab9 */ /* 0x000fe20000000800 */
[----:B------:R-:W-:Y:S02]  /*6480*/  IADD3 R3, P0, RZ, -R101, RZ ;  /* 0x80000065ff037210 */ /* 0x000fe40007f1e0ff */
[----:B------:R-:W-:-:S03]  /*6490*/  I2FP.F32.U32 R7, R12 ;  /* 0x0000000c00077245 */ /* 0x000fc60000201000 */
[----:B------:R-:W1:Y:S01]  /*64a0*/  LDC R6, c[0x0][0x618] ;  /* 0x00018600ff067b82 */ /* 0x000e620000000800 */
[----:B------:R-:W-:Y:S02]  /*64b0*/  IMAD.X R5, RZ, RZ, ~R0, P0 ;  /* 0x000000ffff057224 */ /* 0x000fe400000e0e00 */
[----:B------:R-:W-:Y:S01]  /*64c0*/  FMUL R7, R7, UR4 ;  /* 0x0000000407077c20 */ /* 0x000fe20008400000 */
[----:B------:R-:W-:Y:S01]  /*64d0*/  ULDC UR4, c[0x0][0x154] ;  /* 0x0000550000047ab9 */ /* 0x000fe20000000800 */
[-C--:B------:R-:W-:Y:S02]  /*64e0*/  IMAD R0, R5, R14.reuse, RZ ;  /* 0x0000000e05007224 */ /* 0x080fe400078e02ff */
[C---:B------:R-:W-:Y:S01]  /*64f0*/  IMAD.WIDE.U32 R4, R3.reuse, R14, R16 ;  /* 0x0000000e03047225 */ /* 0x040fe200078e0010 */
[----:B------:R-:W2:Y:S01]  /*6500*/  LDC R8, c[0x0][0x608] ;  /* 0x00018200ff087b82 */ /* 0x000ea20000000800 */
[----:B------:R-:W3:Y:S02]  /*6510*/  F2I.U32.TRUNC.NTZ R7, R7 ;  /* 0x0000000700077305 */ /* 0x000ee4000020f000 */
[----:B------:R-:W-:Y:S01]  /*6520*/  IMAD R3, R3, R15, R0 ;  /* 0x0000000f03037224 */ /* 0x000fe200078e0200 */
[----:B------:R-:W-:-:S03]  /*6530*/  I2FP.F32.U32 R0, R20 ;  /* 0x0000001400007245 */ /* 0x000fc60000201000 */
[----:B------:R-:W-:Y:S01]  /*6540*/  IMAD.IADD R3, R5, 0x1, R3 ;  /* 0x0000000105037824 */ /* 0x000fe200078e0203 */
[----:B------:R-:W4:Y:S01]  /*6550*/  LDC R11, c[0x0][0x658] ;  /* 0x00019600ff0b7b82 */ /* 0x000f220000000800 */
[----:B0-----:R-:W-:-:S04]  /*6560*/  ISETP.NE.U32.AND P0, PT, R26, RZ, PT ;  /* 0x000000ff1a00720c */ /* 0x001fc80003f05070 */
[----:B------:R-:W-:-:S03]  /*6570*/  ISETP.NE.AND.EX P0, PT, R27, RZ, PT, P0 ;  /* 0x000000ff1b00720c */ /* 0x000fc60003f05300 */
[----:B------:R-:W0:Y:S01]  /*6580*/  LDC R9, c[0x0][0x144] ;  /* 0x00005100ff097b82 */ /* 0x000e220000000800 */
[-C--:B-1----:R-:W-:Y:S01]  /*6590*/  SHF.R.U64 R10, R4, R6.reuse, R3 ;  /* 0x00000006040a7219 */ /* 0x082fe20000001203 */
[----:B---3--:R-:W-:Y:S01]  /*65a0*/  IMAD.MOV R7, RZ, RZ, -R7 ;  /* 0x000000ffff077224 */ /* 0x008fe200078e0a07 */
[----:B------:R-:W-:Y:S01]  /*65b0*/  SHF.R.U32.HI R3, RZ, R6, R3 ;  /* 0x00000006ff037219 */ /* 0x000fe20000011603 */
[----:B------:R-:W-:-:S04]  /*65c0*/  FMUL R6, R0, UR4 ;  /* 0x0000000400067c20 */ /* 0x000fc80008400000 */
[----:B------:R-:W1:Y:S01]  /*65d0*/  LDC R21, c[0x0][0x148] ;  /* 0x00005200ff157b82 */ /* 0x000e620000000800 */
[----:B------:R3:W0:Y:S01]  /*65e0*/  F2I.U32.TRUNC.NTZ R14, R6 ;  /* 0x00000006000e7305 */ /* 0x000622000020f000 */
[-CC-:B--2---:R-:W-:Y:S02]  /*65f0*/  SHF.R.U64 R13, R10, R8.reuse, R3.reuse ;  /* 0x000000080a0d7219 */ /* 0x184fe40000001203 */
[----:B------:R-:W-:-:S04]  /*6600*/  SHF.R.U32.HI R0, RZ, R8, R3 ;  /* 0x00000008ff007219 */ /* 0x000fc80000011603 */
[----:B-----5:R-:W2:Y:S01]  /*6610*/  LDC R24, c[0x0][0x648] ;  /* 0x00019200ff187b82 */ /* 0x020ea20000000800 */
[-CC-:B----4-:R-:W-:Y:S02]  /*6620*/  SHF.R.U64 R15, R13, R11.reuse, R0.reuse ;  /* 0x0000000b0d0f7219 */ /* 0x190fe40000001200 */
[----:B------:R-:W-:-:S03]  /*6630*/  SHF.R.U32.HI R5, RZ, R11, R0 ;  /* 0x0000000bff057219 */ /* 0x000fc60000011600 */
[----:B------:R-:W-:Y:S02]  /*6640*/  IMAD.MOV.U32 R4, RZ, RZ, R15 ;  /* 0x000000ffff047224 */ /* 0x000fe400078e000f */
[----:B------:R-:W4:Y:S01]  /*6650*/  LDC R28, c[0x0][0x638] ;  /* 0x00018e00ff1c7b82 */ /* 0x000f220000000800 */
[----:B0-----:R-:W-:-:S07]  /*6660*/  IMAD R25, R9, R7, R12 ;  /* 0x0000000709197224 */ /* 0x001fce00078e020c */
[----:B------:R-:W0:Y:S08]  /*6670*/  LDC R29, c[0x0][0x610] ;  /* 0x00018400ff1d7b82 */ /* 0x000e300000000800 */
[----:B------:R-:W0:Y:S01]  /*6680*/  LDC R30, c[0x0][0x600] ;  /* 0x00018000ff1e7b82 */ /* 0x000e220000000800 */
[----:B-123--:R-:W-:Y:S05]  /*6690*/  @!P0 BRA `(.L_x_161) ;  /* 0x0000000000288947 */ /* 0x00efea0003800000 */
[----:B------:R-:W1:Y:S02]  /*66a0*/  LDC R0, c[0x0][0x64c] ;  /* 0x00019300ff007b82 */ /* 0x000e640000000800 */
[----:B-1----:R-:W-:-:S05]  /*66b0*/  IADD3 R3, P0, R15, R0, RZ ;  /* 0x000000000f037210 */ /* 0x002fca0007f1e0ff */
        /* <DEDUP_REMOVED lines=8> */
.L_x_161:
[----:B------:R-:W-:Y:S01]  /*6740*/  ISETP.NE.AND P0, PT, R2, 0x1, PT ;  /* 0x000000010200780c */ /* 0x000fe20003f05270 */
[----:B------:R-:W-:Y:S01]  /*6750*/  IMAD.MOV R14, RZ, RZ, -R14 ;  /* 0x000000ffff0e7224 */ /* 0x000fe200078e0a0e */
[----:B------:R-:W-:Y:S02]  /*6760*/  SHF.R.U64 R3, R4, R24, R5 ;  /* 0x0000001804037219 */ /* 0x000fe40000001205 */
[----:B------:R-:W-:Y:S02]  /*6770*/  LOP3.LUT R0, R13, R98, RZ, 0xc0, !PT ;  /* 0x000000620d007212 */ /* 0x000fe400078ec0ff */
[----:B------:R-:W-:Y:S01]  /*6780*/  LOP3.LUT R10, R10, R97, RZ, 0xc0, !PT ;  /* 0x000000610a0a7212 */ /* 0x000fe200078ec0ff */
[----:B------:R-:W-:Y:S02]  /*6790*/  IMAD.MOV R4, RZ, RZ, -R3 ;  /* 0x000000ffff047224 */ /* 0x000fe400078e0a03 */
[----:B------:R-:W-:Y:S02]  /*67a0*/  IMAD R0, R93, R3, R0 ;  /* 0x000000035d007224 */ /* 0x000fe400078e0200 */
[----:B----4-:R-:W-:-:S02]  /*67b0*/  IMAD R3, R4, R28, R15 ;  /* 0x0000001c04037224 */ /* 0x010fc400078e020f */
[----:B------:R-:W-:Y:S02]  /*67c0*/  @P0 IMAD R25, R21, R14, R20 ;  /* 0x0000000e15190224 */ /* 0x000fe400078e0214 */
[----:B0-----:R-:W-:Y:S02]  /*67d0*/  IMAD R5, R3, R30, R10 ;  /* 0x0000001e03057224 */ /* 0x001fe400078e020a */
[----:B------:R-:W-:Y:S02]  /*67e0*/  IMAD R0, R0, R29, R25 ;  /* 0x0000001d00007224 */ /* 0x000fe400078e0219 */
[----:B------:R-:W-:-:S03]  /*67f0*/  IMAD.MOV.U32 R4, RZ, RZ, 0x1 ;  /* 0x00000001ff047424 */ /* 0x000fc600078e00ff */
[----:B------:R-:W-:Y:S02]  /*6800*/  SEL R100, R5, R0, !P0 ;  /* 0x0000000005647207 */ /* 0x000fe40004000000 */
[----:B------:R-:W-:Y:S02]  /*6810*/  PRMT R3, R4, 0x7610, R3 ;  /* 0x0000761004037816 */ /* 0x000fe40000000003 */
[----:B------:R-:W-:-:S07]  /*6820*/  SEL R0, R0, R5, !P0 ;  /* 0x0000000500007207 */ /* 0x000fce0004000000 */
.L_x_159:
[----:B------:R-:W-:Y:S01]  /*6830*/  LOP3.LUT P0, RZ, R3, 0xff, RZ, 0xc0, !PT ;  /* 0x000000ff03ff7812 */ /* 0x000fe2000780c0ff */
[----:B------:R-:W-:Y:S01]  /*6840*/  UIMAD.WIDE.U32 UR4, UR41, -0x33333333, URZ ;  /* 0xcccccccd290478a5 */ /* 0x000fe2000f8e003f */
[----:B------:R-:W-:-:S03]  /*6850*/  IMAD.MOV.U32 R103, RZ, RZ, R0 ;  /* 0x000000ffff677224 */ /* 0x000fc600078e0000 */
[----:B------:R-:W-:-:S04]  /*6860*/  USHF.R.U32.HI UR4, URZ, 0x2, UR5 ;  /* 0x000000023f047899 */ /* 0x000fc80008011605 */
[----:B------:R-:W-:-:S04]  /*6870*/  UIMAD UR41, UR4, -0x5, UR41 ;  /* 0xfffffffb042978a4 */ /* 0x000fc8000f8e0229 */
[----:B------:R-:W-:Y:S08]  /*6880*/  @P0 BRA `(.L_x_162) ;  /* 0xffffffac000c0947 */ /* 0x000ff0000383ffff */
[----:B------:R-:W-:Y:S05]  /*6890*/  EXIT ;  /* 0x000000000000794d */ /* 0x000fea0003800000 */
.L_x_7:
        /* <DEDUP_REMOVED lines=26> */
.L_x_164:
[----:B------:R-:W0:Y:S01]  /*6a40*/  LDC.64 R28, c[0x0][0x640] ;  /* 0x00019000ff1c7b82 */ /* 0x000e220000000a00 */
[-CC-:B------:R-:W-:Y:S01]  /*6a50*/  SHF.R.U64 R21, R14, R8.reuse, R15.reuse ;  /* 0x000000080e157219 */ /* 0x180fe2000000120f */
[----:B------:R-:W-:Y:S01]  /*6a60*/  IMAD.MOV.U32 R31, RZ, RZ, 0x1 ;  /* 0x00000001ff1f7424 */ /* 0x000fe200078e00ff */
[----:B------:R-:W-:Y:S02]  /*6a70*/  SHF.R.U32.HI R7, RZ, R8, R15 ;  /* 0x00000008ff077219 */ /* 0x000fe4000001160f */
[----:B------:R-:W-:-:S03]  /*6a80*/  IADD3 R13, P0, RZ, -R21, RZ ;  /* 0x80000015ff0d7210 */ /* 0x000fc60007f1e0ff */
[----:B------:R-:W1:Y:S02]  /*6a90*/  LDC R12, c[0x0][0x618] ;  /* 0x00018600ff0c7b82 */ /* 0x000e640000000800 */
[----:B------:R-:W-:Y:S02]  /*6aa0*/  IMAD.X R7, RZ, RZ, ~R7, P0 ;  /* 0x000000ffff077224 */ /* 0x000fe400000e0e07 */
[----:B------:R-:W-:-:S04]  /*6ab0*/  IMAD.WIDE.U32 R10, R13, R24, R16 ;  /* 0x000000180d0a7225 */ /* 0x000fc800078e0010 */
[----:B------:R-:W2:Y:S01]  /*6ac0*/  LDC R14, c[0x0][0x608] ;  /* 0x00018200ff0e7b82 */ /* 0x000ea20000000800 */
[----:B------:R-:W-:-:S04]  /*6ad0*/  IMAD R8, R7, R24, RZ ;  /* 0x0000001807087224 */ /* 0x000fc800078e02ff */
[----:B------:R-:W-:-:S03]  /*6ae0*/  IMAD R7, R13, R25, R8 ;  /* 0x000000190d077224 */ /* 0x000fc600078e0208 */
[----:B------:R-:W3:Y:S01]  /*6af0*/  LDC R26, c[0x0][0x658] ;  /* 0x00019600ff1a7b82 */ /* 0x000ee20000000800 */
[----:B------:R-:W-:Y:S01]  /*6b00*/  IMAD.IADD R7, R11, 0x1, R7 ;  /* 0x000000010b077824 */ /* 0x000fe200078e0207 */
[----:B0-----:R-:W-:Y:S01]  /*6b10*/  ISETP.NE.U32.AND P0, PT, R28, RZ, PT ;  /* 0x000000ff1c00720c */ /* 0x001fe20003f05070 */
[----:B------:R-:W-:-:S03]  /*6b20*/  IMAD.MOV.U32 R11, RZ, RZ, -0x1 ;  /* 0xffffffffff0b7424 */ /* 0x000fc600078e00ff */
        /* <DEDUP_REMOVED lines=8> */
[-C--:B---3--:R-:W-:Y:S02]  /*6bb0*/  SHF.L.U32 R10, R11, R26.reuse, RZ ;  /* 0x0000001a0b0a7219 */ /* 0x088fe400000006ff */
[--C-:B------:R-:W-:Y:S02]  /*6bc0*/  SHF.R.U64 R24, R22, R26, R7.reuse ;  /* 0x0000001a16187219 */ /* 0x100fe40000001207 */
[----:B------:R-:W-:Y:S02]  /*6bd0*/  LOP3.LUT R33, RZ, R10, RZ, 0x33, !PT ;  /* 0x0000000aff217212 */ /* 0x000fe400078e33ff */
[----:B------:R-:W-:Y:S01]  /*6be0*/  SHF.R.U32.HI R11, RZ, R26, R7 ;  /* 0x0000001aff0b7219 */ /* 0x000fe20000011607 */
[----:B------:R-:W3:Y:S01]  /*6bf0*/  LDC R30, c[0x0][0x610] ;  /* 0x00018400ff1e7b82 */ /* 0x000ee20000000800 */
[----:B------:R-:W-:Y:S01]  /*6c00*/  IMAD.MOV.U32 R10, RZ, RZ, R24 ;  /* 0x000000ffff0a7224 */ /* 0x000fe200078e0018 */
[----:B------:R-:W-:Y:S06]  /*6c10*/  @!P0 BRA `(.L_x_165) ;  /* 0x0000000000288947 */ /* 0x000fec0003800000 */
        /* <DEDUP_REMOVED lines=10> */
.L_x_165:
[----:B------:R-:W-:Y:S02]  /*6cc0*/  ISETP.NE.AND P0, PT, R2, 0x1, PT ;  /* 0x000000010200780c */ /* 0x000fe40003f05270 */
[----:B-1----:R-:W-:Y:S01]  /*6cd0*/  SHF.R.U64 R8, R10, R8, R11 ;  /* 0x000000080a087219 */ /* 0x002fe2000000120b */
[----:B0-----:R-:W-:Y:S01]  /*6ce0*/  VIADD R11, R25, 0xffffffff ;  /* 0xffffffff190b7836 */ /* 0x001fe20000000000 */
[----:B------:R-:W-:Y:S02]  /*6cf0*/  SHF.L.U32 R31, R31, R26, RZ ;  /* 0x0000001a1f1f7219 */ /* 0x000fe400000006ff */
[----:B------:R-:W-:Y:S01]  /*6d00*/  LOP3.LUT R5, R22, R33, RZ, 0xc0, !PT ;  /* 0x0000002116057212 */ /* 0x000fe200078ec0ff */
[----:B------:R-:W-:-:S04]  /*6d10*/  IMAD.MOV R7, RZ, RZ, -R8 ;  /* 0x000000ffff077224 */ /* 0x000fc800078e0a08 */
[----:B------:R-:W-:Y:S02]  /*6d20*/  IMAD R5, R31, R8, R5 ;  /* 0x000000081f057224 */ /* 0x000fe400078e0205 */
[----:B------:R-:W-:Y:S01]  /*6d30*/  @P0 IMAD R6, R9, R23, R4 ;  /* 0x0000001709060224 */ /* 0x000fe200078e0204 */
[----:B------:R-:W-:Y:S01]  /*6d40*/  LOP3.LUT R9, R20, R11, RZ, 0xc0, !PT ;  /* 0x0000000b14097212 */ /* 0x000fe200078ec0ff */
[----:B--2---:R-:W-:Y:S02]  /*6d50*/  IMAD R4, R7, R27, R24 ;  /* 0x0000001b07047224 */ /* 0x004fe400078e0218 */
[----:B---3--:R-:W-:Y:S02]  /*6d60*/  IMAD R6, R5, R30, R6 ;  /* 0x0000001e05067224 */ /* 0x008fe400078e0206 */
[----:B------:R-:W-:Y:S02]  /*6d70*/  IMAD R5, R4, R25, R9 ;  /* 0x0000001904057224 */ /* 0x000fe400078e0209 */
[----:B------:R-:W-:-:S02]  /*6d80*/  IMAD.MOV.U32 R8, RZ, RZ, 0x1 ;  /* 0x00000001ff087424 */ /* 0x000fc400078e00ff */
[----:B------:R-:W-:Y:S01]  /*6d90*/  IMAD.MOV.U32 R7, RZ, RZ, R21 ;  /* 0x000000ffff077224 */ /* 0x000fe200078e0015 */
[----:B------:R-:W-:Y:S02]  /*6da0*/  SEL R19, R5, R6, !P0 ;  /* 0x0000000605137207 */ /* 0x000fe40004000000 */
[----:B------:R-:W-:-:S07]  /*6db0*/  SEL R12, R6, R5, !P0 ;  /* 0x00000005060c7207 */ /* 0x000fce0004000000 */
.L_x_163:
[----:B------:R-:W-:-:S08]  /*6dc0*/  NOP ;  /* 0x0000000000007918 */ /* 0x000fd00000000000 */
[----:B------:R-:W0:-:S00]  /*6dd0*/  USETMAXREG.DEALLOC.CTAPOOL 0x28 ;  /* 0x00000028000079c8 */ /* 0x000e0000080e0500 */
[----:B0-----:R-:W-:-:S13]  /*6de0*/  ISETP.NE.AND P0, PT, R3, RZ, PT ;  /* 0x000000ff0300720c */ /* 0x001fda0003f05270 */
[----:B------:R-:W-:Y:S05]  /*6df0*/  @P0 EXIT ;  /* 0x000000000000094d */ /* 0x000fea0003800000 */
[----:B------:R-:W-:Y:S01]  /*6e00*/  LOP3.LUT P0, RZ, R8, 0xff, RZ, 0xc0, !PT ;  /* 0x000000ff08ff7812 */ /* 0x000fe2000780c0ff */
[----:B------:R-:W-:Y:S02]  /*6e10*/  IMAD.MOV.U32 R3, RZ, RZ, 0x1 ;  /* 0x00000001ff037424 */ /* 0x000fe400078e00ff */
[----:B------:R-:W-:-:S10]  /*6e20*/  IMAD.MOV.U32 R13, RZ, RZ, RZ ;  /* 0x000000ffff0d7224 */ /* 0x000fd400078e00ff */
[----:B------:R-:W-:Y:S05]  /*6e30*/  @!P0 BRA `(.L_x_166) ;  /* 0x0000000c00788947 */ /* 0x000fea0003800000 */
[----:B------:R-:W0:Y:S01]  /*6e40*/  LDC R3, c[0x0][0x28c] ;  /* 0x0000a300ff037b82 */ /* 0x000e220000000800 */
[----:B------:R-:W-:Y:S01]  /*6e50*/  UMOV UR13, 0x1 ;  /* 0x00000001000d7882 */ /* 0x000fe20000000000 */
[----:B------:R-:W-:Y:S01]  /*6e60*/  ULDC UR5, c[0x0][0x658] ;  /* 0x0001960000057ab9 */ /* 0x000fe20000000800 */
[----:B------:R-:W-:Y:S01]  /*6e70*/  UMOV UR7, 0xffffffff ;  /* 0xffffffff00077882 */ /* 0x000fe20000000000 */
[----:B------:R-:W-:Y:S01]  /*6e80*/  BSSY B0, `(.L_x_166) ;  /* 0x00000d9000007945 */ /* 0x000fe20003800000 */
[----:B------:R-:W-:Y:S01]  /*6e90*/  USHF.L.U32 UR7, UR7, UR5, URZ ;  /* 0x0000000507077299 */ /* 0x000fe2000800063f */
[----:B------:R-:W-:Y:S01]  /*6ea0*/  IMAD.MOV.U32 R11, RZ, RZ, 0x1 ;  /* 0x00000001ff0b7424 */ /* 0x000fe200078e00ff */
[----:B------:R-:W-:Y:S01]  /*6eb0*/  LOP3.LUT R10, R18, 0x2, RZ, 0xfc, !PT ;  /* 0x00000002120a7812 */ /* 0x000fe200078efcff */
[----:B------:R-:W1:Y:S01]  /*6ec0*/  S2UR UR9, SR_CgaCtaId ;  /* 0x00000000000979c3 */ /* 0x000e620000008800 */
[----:B------:R-:W-:Y:S01]  /*6ed0*/  IMAD.MOV.U32 R13, RZ, RZ, RZ ;  /* 0x000000ffff0d7224 */ /* 0x000fe200078e00ff */
[----:B------:R-:W-:Y:S01]  /*6ee0*/  ULDC UR4, c[0x0][0x600] ;  /* 0x0001800000047ab9 */ /* 0x000fe20000000800 */
[----:B------:R-:W-:Y:S01]  /*6ef0*/  UMOV UR14, 0x11 ;  /* 0x00000011000e7882 */ /* 0x000fe20000000000 */
[----:B------:R-:W-:-:S02]  /*6f00*/  USHF.L.U32 UR5, UR13, UR5, URZ ;  /* 0x000000050d057299 */ /* 0x000fc4000800063f */
[----:B------:R-:W-:Y:S02]  /*6f10*/  UIADD3 UR4, UR4, -0x1, URZ ;  /* 0xffffffff04047890 */ /* 0x000fe4000fffe03f */
[----:B------:R-:W-:Y:S01]  /*6f20*/  ULOP3.LUT UR7, URZ, UR7, URZ, 0x33, !UPT ;  /* 0x000000073f077292 */ /* 0x000fe2000f8e333f */
[----:B------:R-:W-:Y:S01]  /*6f30*/  ULDC.64 UR24, c[0x0][0x198] ;  /* 0x0000660000187ab9 */ /* 0x000fe20000000a00 */
[----:B0-----:R-:W-:-:S05]  /*6f40*/  VIADD R3, R3, 0x3f ;  /* 0x0000003f03037836 */ /* 0x001fca0000000000 */
[----:B------:R-:W-:Y:S01]  /*6f50*/  SHF.R.S32.HI R4, RZ, 0x1f, R3 ;  /* 0x0000001fff047819 */ /* 0x000fe20000011403 */
[----:B-1----:R-:W-:-:S03]  /*6f60*/  USHF.R.U32.HI UR26, URZ, 0x2, UR9 ;  /* 0x000000023f1a7899 */ /* 0x002fc60008011609 */
[----:B------:R-:W-:Y:S01]  /*6f70*/  LEA.HI R4, R4, R3, RZ, 0x6 ;  /* 0x0000000304047211 */ /* 0x000fe200078f30ff */
[----:B------:R-:W-:Y:S01]  /*6f80*/  ULOP3.LUT UR8, UR9, 0x3, URZ, 0xc0, !UPT ;  /* 0x0000000309087892 */ /* 0x000fe2000f8ec03f */
[----:B------:R-:W-:Y:S01]  /*6f90*/  IMAD.MOV.U32 R3, RZ, RZ, 0x1 ;  /* 0x00000001ff037424 */ /* 0x000fe200078e00ff */
[----:B------:R-:W-:Y:S01]  /*6fa0*/  USHF.L.U32 UR6, UR9, 0x5, URZ ;  /* 0x0000000509067899 */ /* 0x000fe2000800063f */
[----:B------:R-:W-:Y:S01]  /*6fb0*/  SHF.R.S32.HI R8, RZ, 0x6, R4 ;  /* 0x00000006ff087819 */ /* 0x000fe20000011404 */
[----:B------:R-:W-:Y:S02]  /*6fc0*/  USHF.L.U32 UR27, UR9, 0xb, URZ ;  /* 0x0000000b091b7899 */ /* 0x000fe4000800063f */
[----:B------:R-:W-:Y:S02]  /*6fd0*/  ULOP3.LUT UR9, UR9, 0xfffffffc, URZ, 0xc0, !UPT ;  /* 0xfffffffc09097892 */ /* 0x000fe4000f8ec03f */
[----:B------:R-:W-:Y:S01]  /*6fe0*/  UISETP.GT.U32.AND UP0, UPT, UR8, 0xffff, UPT ;  /* 0x0000ffff0800788c */ /* 0x000fe2000bf04070 */
[----:B------:R-:W-:Y:S01]  /*6ff0*/  VIADD R9, R8, 0x1 ;  /* 0x0000000108097836 */ /* 0x000fe20000000000 */
[----:B------:R-:W-:-:S02]  /*7000*/  ULOP3.LUT UR11, UR9, 0x1, URZ, 0xfc, !UPT ;  /* 0x00000001090b7892 */ /* 0x000fc4000f8efc3f */
[----:B------:R-:W-:Y:S02]  /*7010*/  ULOP3.LUT UR12, UR9, 0x2, URZ, 0xfc, !UPT ;  /* 0x00000002090c7892 */ /* 0x000fe4000f8efc3f */
[----:B------:R-:W-:Y:S02]  /*7020*/  USHF.L.U32 UR10, UR13, UR9, URZ ;  /* 0x000000090d0a7299 */ /* 0x000fe4000800063f */
[----:B------:R-:W-:Y:S02]  /*7030*/  ULOP3.LUT UR9, UR9, 0x3, URZ, 0xfc, !UPT ;  /* 0x0000000309097892 */ /* 0x000fe4000f8efc3f */
[----:B------:R-:W-:Y:S02]  /*7040*/  USHF.L.U32 UR11, UR13, UR11, URZ ;  /* 0x0000000b0d0b7299 */ /* 0x000fe4000800063f */
[----:B------:R-:W-:Y:S02]  /*7050*/  USHF.L.U32 UR12, UR13, UR12, URZ ;  /* 0x0000000c0d0c7299 */ /* 0x000fe4000800063f */
[----:B------:R-:W-:-:S02]  /*7060*/  USEL UR8, UR8, 0xffff, !UP0 ;  /* 0x0000ffff08087887 */ /* 0x000fc4000c000000 */
[----:B------:R-:W-:Y:S02]  /*7070*/  USHF.L.U32 UR9, UR13, UR9, URZ ;  /* 0x000000090d097299 */ /* 0x000fe4000800063f */
[----:B------:R-:W-:Y:S02]  /*7080*/  ULOP3.LUT UR10, UR12, UR10, UR11, 0xfe, !UPT ;  /* 0x0000000a0c0a7292 */ /* 0x000fe4000f8efe0b */
[----:B------:R-:W-:Y:S02]  /*7090*/  ULOP3.LUT UR8, UR8, 0xffff, URZ, 0xc0, !UPT ;  /* 0x0000ffff08087892 */ /* 0x000fe4000f8ec03f */
[----:B------:R-:W-:Y:S02]  /*70a0*/  ULOP3.LUT UR6, UR6, 0x60, URZ, 0xc0, !UPT ;  /* 0x0000006006067892 */ /* 0x000fe4000f8ec03f */
[----:B------:R-:W-:Y:S02]  /*70b0*/  ULOP3.LUT UR13, UR10, UR9, URZ, 0xfc, !UPT ;  /* 0x000000090a0d7292 */ /* 0x000fe4000f8efc3f */
[----:B------:R-:W-:-:S12]  /*70c0*/  USHF.L.U32 UR14, UR14, UR8, URZ ;  /* 0x000000080e0e7299 */ /* 0x000fd8000800063f */
.L_x_177:
[----:B------:R-:W-:-:S03]  /*70d0*/  UMOV UR8, 0xffffffff ;  /* 0xffffffff00087882 */ /* 0x000fc60000000000 */
[----:B------:R-:W-:Y:S05]  /*70e0*/  BRA.DIV UR8, `(.L_x_167) ;  /* 0x0000000e08d87947 */ /* 0x000fea000b800000 */
[----:B------:R-:W-:-:S13]  /*70f0*/  ELECT P6, URZ, PT ;  /* 0x00000000003f782f */ /* 0x000fda00038c0000 */
.L_x_189:
[----:B------:R-:W0:Y:S01]  /*7100*/  LDC R4, c[0x0][0x28c] ;  /* 0x0000a300ff047b82 */ /* 0x000e220000000800 */
[----:B------:R-:W-:Y:S01]  /*7110*/  BSSY B1, `(.L_x_168) ;  /* 0x000003d000017945 */ /* 0x000fe20003800000 */
[----:B0-----:R-:W-:-:S13]  /*7120*/  ISETP.LT.OR P6, PT, R4, 0x1, !P6 ;  /* 0x000000010400780c */ /* 0x001fda00077c1670 */
[----:B------:R-:W-:Y:S05]  /*7130*/  @P6 BRA `(.L_x_169) ;  /* 0x0000000000e86947 */ /* 0x000fea0003800000 */
[----:B------:R-:W-:Y:S01]  /*7140*/  LEA R12, R12, UR26, 0x1 ;  /* 0x0000001a0c0c7c11 */ /* 0x000fe2000f8e08ff */
[----:B------:R-:W-:Y:S01]  /*7150*/  IMAD.MOV.U32 R20, RZ, RZ, RZ ;  /* 0x000000ffff147224 */ /* 0x000fe200078e00ff */
[----:B------:R-:W-:Y:S01]  /*7160*/  LEA R19, R19, UR6, 0x7 ;  /* 0x0000000613137c11 */ /* 0x000fe2000f8e38ff */
[----:B------:R-:W-:Y:S02]  /*7170*/  IMAD.MOV.U32 R4, RZ, RZ, R9 ;  /* 0x000000ffff047224 */ /* 0x000fe400078e0009 */
[----:B------:R-:W-:Y:S02]  /*7180*/  IMAD.MOV.U32 R5, RZ, RZ, R3 ;  /* 0x000000ffff057224 */ /* 0x000fe400078e0003 */
[----:B------:R-:W-:Y:S02]  /*7190*/  IMAD.MOV.U32 R6, RZ, RZ, R13 ;  /* 0x000000ffff067224 */ /* 0x000fe400078e000d */
[----:B------:R-:W-:-:S07]  /*71a0*/  IMAD.SHL.U32 R15, R12, 0x40, RZ ;  /* 0x000000400c0f7824 */ /* 0x000fce00078e00ff */
.L_x_172:
[----:B------:R-:W0:Y:S01]  /*71b0*/  S2R R21, SR_CgaCtaId ;  /* 0x0000000000157919 */ /* 0x000e220000008800 */
[----:B------:R-:W-:Y:S02]  /*71c0*/  MOV R12, 0x400 ;  /* 0x00000400000c7802 */ /* 0x000fe40000000f00 */
[----:B------:R-:W-:-:S13]  /*71d0*/  ISETP.NE.AND P1, PT, R0, RZ, PT ;  /* 0x000000ff0000720c */ /* 0x000fda0003f25270 */
[----:B------:R-:W1:Y:S01]  /*71e0*/  @!P1 LDC R14, c[0x0][0x500] ;  /* 0x00014000ff0e9b82 */ /* 0x000e620000000800 */
[----:B0-----:R-:W-:Y:S02]  /*71f0*/  LEA R23, R21, R12, 0x18 ;  /* 0x0000000c15177211 */ /* 0x001fe400078ec0ff */
[----:B------:R-:W-:-:S03]  /*7200*/  SHF.L.U32 R12, R5, 0x1f, RZ ;  /* 0x0000001f050c7819 */ /* 0x000fc600000006ff */
[----:B------:R-:W-:-:S04]  /*7210*/  IMAD R21, R6, 0x8, R23 ;  /* 0x0000000806157824 */ /* 0x000fc800078e0217 */
[----:B------:R-:W0:Y:S02]  /*7220*/  SYNCS.PHASECHK.TRANS64.TRYWAIT P0, [R21+URZ+0x28], R12 ;  /* 0x0000280c150075a7 */ /* 0x000e24000800017f */
[----:B01----:R-:W-:Y:S05]  /*7230*/  @!P0 BRA `(.L_x_170) ;  /* 0x0000000c00a48947 */ /* 0x003fea0003800000 */
.L_x_190:
[----:B0-----:R-:W-:Y:S01]  /*7240*/  PRMT R12, R10, 0x9910, RZ ;  /* 0x000099100a0c7816 */ /* 0x001fe200000000ff */
[----:B------:R0:W-:Y:S03]  /*7250*/  @!P1 SYNCS.ARRIVE.TRANS64 RZ, [R21+URZ], R14 ;  /* 0x0000000e15ff99a7 */ /* 0x0001e6000800003f */
[----:B------:R-:W-:-:S13]  /*7260*/  ISETP.NE.AND P0, PT, R12, 0x2, PT ;  /* 0x000000020c00780c */ /* 0x000fda0003f05270 */
[----:B0-----:R-:W-:Y:S05]  /*7270*/  @P0 BRA `(.L_x_171) ;  /* 0x0000000000040947 */ /* 0x001fea0003800000 */
[----:B------:R-:W-:Y:S01]  /*7280*/  BPT.TRAP 0x1 ;  /* 0x000000040000795c */ /* 0x000fe20000300000 */
.L_x_171:
[----:B------:R-:W-:Y:S01]  /*7290*/  R2UR UR8, R6 ;  /* 0x00000000060872ca */ /* 0x000fe200000e0000 */
[----:B------:R-:W-:Y:S01]  /*72a0*/  VIADD R4, R4, 0xffffffff ;  /* 0xffffffff04047836 */ /* 0x000fe20000000000 */
[----:B------:R-:W-:Y:S01]  /*72b0*/  R2UR UR15, R23 ;  /* 0x00000000170f72ca */ /* 0x000fe200000e0000 */
[----:B------:R-:W-:Y:S01]  /*72c0*/  UIADD3 UR16, UP0, UR24, 0xf0, URZ ;  /* 0x000000f018107890 */ /* 0x000fe2000ff1e03f */
[----:B------:R-:W-:Y:S01]  /*72d0*/  R2UR UR22, R15 ;  /* 0x000000000f1672ca */ /* 0x000fe200000e0000 */
[----:B------:R-:W-:Y:S01]  /*72e0*/  UIADD3 UR30, UP1, UR24, 0x1f0, URZ ;  /* 0x000001f0181e7890 */ /* 0x000fe2000ff3e03f */
[----:B------:R-:W-:Y:S01]  /*72f0*/  R2UR UR9, R21 ;  /* 0x00000000150972ca */ /* 0x000fe200000e0000 */
[----:B------:R-:W-:Y:S01]  /*7300*/  UIADD3.X UR17, URZ, UR25, URZ, UP0, !UPT ;  /* 0x000000193f117290 */ /* 0x000fe200087fe43f */
[----:B------:R-:W-:Y:S01]  /*7310*/  R2UR UR10, R20 ;  /* 0x00000000140a72ca */ /* 0x000fe200000e0000 */
[----:B------:R-:W-:Y:S01]  /*7320*/  VIADD R6, R6, 0x1 ;  /* 0x0000000106067836 */ /* 0x000fe20000000000 */
[----:B------:R-:W-:Y:S01]  /*7330*/  R2UR UR12, R7 ;  /* 0x00000000070c72ca */ /* 0x000fe200000e0000 */
[----:B------:R-:W-:Y:S01]  /*7340*/  UPRMT UR28, URZ, 0x5410, UR13 ;  /* 0x000054103f1c7896 */ /* 0x000fe2000800000d */
[----:B------:R-:W-:Y:S01]  /*7350*/  R2UR UR23, R19 ;  /* 0x00000000131772ca */ /* 0x000fe200000e0000 */
[----:B------:R-:W-:Y:S01]  /*7360*/  USHF.L.U32 UR8, UR8, 0xd, URZ ;  /* 0x0000000d08087899 */ /* 0x000fe2000800063f */
[----:B------:R-:W-:Y:S01]  /*7370*/  ISETP.GT.AND P1, PT, R4, 0x1, PT ;  /* 0x000000010400780c */ /* 0x000fe20003f24270 */
[----:B------:R-:W-:Y:S01]  /*7380*/  UIADD3.X UR31, URZ, UR25, URZ, UP1, !UPT ;  /* 0x000000193f1f7290 */ /* 0x000fe20008ffe43f */
[----:B------:R-:W-:Y:S01]  /*7390*/  ISETP.NE.AND P0, PT, R6, 0x5, PT ;  /* 0x000000050600780c */ /* 0x000fe20003f05270 */
[----:B------:R-:W-:Y:S01]  /*73a0*/  ULEA UR11, UR26, UR8, 0xc ;  /* 0x000000081a0b7291 */ /* 0x000fe2000f8e603f */
[----:B------:R-:W-:Y:S01]  /*73b0*/  VIADD R20, R20, 0x40 ;  /* 0x0000004014147836 */ /* 0x000fe20000000000 */
[----:B------:R-:W-:Y:S01]  /*73c0*/  ULOP3.LUT UR8, UR8, 0x1800, UR27, 0xf8, !UPT ;  /* 0x0000180008087892 */ /* 0x000fe2000f8ef81b */
[----:B------:R-:W-:Y:S01]  /*73d0*/  SEL R12, RZ, 0x1, P0 ;  /* 0x00000001ff0c7807 */ /* 0x000fe20000000000 */
[----:B------:R-:W-:Y:S01]  /*73e0*/  ULEA UR11, UR11, UR15, 0x1 ;  /* 0x0000000f0b0b7291 */ /* 0x000fe2000f8e083f */
[----:B------:R-:W-:Y:S01]  /*73f0*/  SEL R6, R6, RZ, P0 ;  /* 0x000000ff06067207 */ /* 0x000fe20000000000 */
[----:B------:R-:W-:Y:S01]  /*7400*/  ULEA UR8, UR8, UR15, 0x1 ;  /* 0x0000000f08087291 */ /* 0x000fe2000f8e083f */
[----:B------:R-:W-:Y:S01]  /*7410*/  LOP3.LUT R5, R5, R12, RZ, 0x3c, !PT ;  /* 0x0000000c05057212 */ /* 0x000fe200078e3cff */
[----:B------:R-:W-:-:S02]  /*7420*/  UIADD3 UR20, UR11, 0x100, URZ ;  /* 0x000001000b147890 */ /* 0x000fc4000fffe03f */
[----:B------:R-:W-:Y:S02]  /*7430*/  UPRMT UR15, URZ, 0x5410, UR14 ;  /* 0x000054103f0f7896 */ /* 0x000fe4000800000e */
[----:B------:R-:W-:Y:S01]  /*7440*/  UIADD3 UR21, UR8, 0x14100, URZ ;  /* 0x0001410008157890 */ /* 0x000fe2000fffe03f */
[----:B------:R-:W-:Y:S01]  /*7450*/  UMOV UR18, 0x0 ;  /* 0x0000000000127882 */ /* 0x000fe20000000000 */
[----:B------:R-:W-:Y:S01]  /*7460*/  UMOV UR19, 0x10000000 ;  /* 0x1000000000137882 */ /* 0x000fe20000000000 */
[----:B------:R-:W-:Y:S01]  /*7470*/  UMOV UR11, UR22 ;  /* 0x00000016000b7c82 */ /* 0x000fe20008000000 */
[----:B------:R-:W-:-:S03]  /*7480*/  UMOV UR8, UR20 ;  /* 0x0000001400087c82 */ /* 0x000fc60008000000 */
[----:B------:R0:W-:Y:S02]  /*7490*/  UTMALDG.3D.MULTICAST [UR8], [UR16], UR15, desc[UR18] ;  /* 0x00001208100073b4 */ /* 0x0001e4000801180f */
[----:B0-----:R-:W-:Y:S01]  /*74a0*/  UMOV UR8, UR21 ;  /* 0x0000001500087c82 */ /* 0x001fe20008000000 */
[----:B------:R-:W-:Y:S02]  /*74b0*/  UMOV UR11, UR23 ;  /* 0x00000017000b7c82 */ /* 0x000fe40008000000 */
[----:B------:R0:W-:Y:S02]  /*74c0*/  UTMALDG.3D.MULTICAST [UR8], [UR30], UR28, desc[UR18] ;  /* 0x000012081e0073b4 */ /* 0x0001e4000801181c */
[----:B0-----:R-:W-:Y:S05]  /*74d0*/  @P1 BRA `(.L_x_172) ;  /* 0xfffffffc00341947 */ /* 0x001fea000383ffff */
.L_x_169:
[----:B------:R-:W-:Y:S05]  /*74e0*/  BSYNC B1 ;  /* 0x0000000000017941 */ /* 0x000fea0003800000 */
.L_x_168:
[----:B------:R-:W-:Y:S01]  /*74f0*/  LOP3.LUT P1, RZ, R11, 0xff, RZ, 0xc0, !PT ;  /* 0x000000ff0bff7812 */ /* 0x000fe2000782c0ff */
[C---:B------:R-:W-:Y:S01]  /*7500*/  IMAD.IADD R13, R8.reuse, 0x1, R13 ;  /* 0x00000001080d7824 */ /* 0x040fe200078e020d */
[----:B------:R-:W-:Y:S01]  /*7510*/  ULDC.64 UR8, c[0x0][0x650] ;  /* 0x0001940000087ab9 */ /* 0x000fe20000000a00 */
[C---:B------:R-:W-:Y:S01]  /*7520*/  ISETP.GE.U32.AND P2, PT, R8.reuse, 0x5, PT ;  /* 0x000000050800780c */ /* 0x040fe20003f46070 */
[----:B------:R-:W-:Y:S01]  /*7530*/  BSSY B1, `(.L_x_173) ;  /* 0x000006b000017945 */ /* 0x000fe20003800000 */
[----:B------:R-:W-:Y:S01]  /*7540*/  IMAD.MOV.U32 R12, RZ, RZ, -0x1 ;  /* 0xffffffffff0c7424 */ /* 0x000fe200078e00ff */
[----:B------:R-:W-:Y:S01]  /*7550*/  ISETP.GT.U32.AND P0, PT, R13, 0x4, PT ;  /* 0x000000040d00780c */ /* 0x000fe20003f04070 */
[----:B------:R-:W-:Y:S01]  /*7560*/  IMAD.MOV.U32 R19, RZ, RZ, -0x1 ;  /* 0xffffffffff137424 */ /* 0x000fe200078e00ff */
[----:B------:R-:W-:Y:S01]  /*7570*/  PRMT R11, RZ, 0x7610, R11 ;  /* 0x00007610ff0b7816 */ /* 0x000fe2000000000b */
[----:B------:R-:W-:Y:S01]  /*7580*/  IMAD.MOV.U32 R7, RZ, RZ, -0x1 ;  /* 0xffffffffff077424 */ /* 0x000fe200078e00ff */
[----:B------:R-:W-:-:S03]  /*7590*/  ISETP.LT.U32.AND P0, PT, R8, 0x5, P0 ;  /* 0x000000050800780c */ /* 0x000fc60000701070 */
[----:B------:R-:W0:Y:S01]  /*75a0*/  @P1 S2R R5, SR_CgaCtaId ;  /* 0x0000000000051919 */ /* 0x000e220000008800 */
[----:B------:R-:W-:-:S04]  /*75b0*/  @P1 MOV R4, 0x400 ;  /* 0x0000040000041802 */ /* 0x000fc80000000f00 */
[----:B0-----:R-:W-:Y:S01]  /*75c0*/  @P1 LEA R6, R5, R4, 0x18 ;  /* 0x0000000405061211 */ /* 0x001fe200078ec0ff */
[----:B------:R-:W-:Y:S01]  /*75d0*/  IMAD.WIDE.U32 R4, R13, -0x33333333, RZ ;  /* 0xcccccccd0d047825 */ /* 0x000fe200078e00ff */
[----:B------:R-:W-:Y:S02]  /*75e0*/  SEL R4, RZ, 0x1, !P0 ;  /* 0x00000001ff047807 */ /* 0x000fe40004000000 */
[----:B------:R0:W-:Y:S01]  /*75f0*/  @P1 SYNCS.ARRIVE.TRANS64.A1T0 RZ, [R6+URZ+0x68], RZ ;  /* 0x000068ff06ff19a7 */ /* 0x0001e2000810003f */
[----:B------:R-:W-:Y:S02]  /*7600*/  IADD3 R16, P1, R16, UR36, RZ ;  /* 0x0000002410107c10 */ /* 0x000fe4000ff3e0ff */
[----:B------:R-:W-:Y:S02]  /*7610*/  LOP3.LUT R3, R3, R4, RZ, 0x3c, !PT ;  /* 0x0000000403037212 */ /* 0x000fe400078e3cff */
[----:B------:R-:W-:Y:S02]  /*7620*/  IADD3.X R17, R17, UR42, RZ, P1, !PT ;  /* 0x0000002a11117c10 */ /* 0x000fe40008ffe4ff */
[----:B------:R-:W-:-:S02]  /*7630*/  ISETP.GE.U32.AND P0, PT, R16, UR8, PT ;  /* 0x0000000810007c0c */ /* 0x000fc4000bf06070 */
[----:B0-----:R-:W-:Y:S02]  /*7640*/  SHF.R.U32.HI R6, RZ, 0x2, R5 ;  /* 0x00000002ff067819 */ /* 0x001fe40000011605 */
[----:B------:R-:W-:Y:S02]  /*7650*/  ISETP.GE.U32.AND.EX P0, PT, R17, UR9, PT, P0 ;  /* 0x0000000911007c0c */ /* 0x000fe4000bf06100 */
[----:B------:R-:W-:Y:S01]  /*7660*/  @P2 LOP3.LUT R3, R3, 0x1, R6, 0x78, !PT ;  /* 0x0000000103032812 */ /* 0x000fe200078e7806 */
[----:B------:R-:W-:Y:S01]  /*7670*/  IMAD R13, R6, -0x5, R13 ;  /* 0xfffffffb060d7824 */ /* 0x000fe200078e020d */
[----:B------:R-:W-:-:S09]  /*7680*/  PRMT R4, RZ, 0x7610, R4 ;  /* 0x00007610ff047816 */ /* 0x000fd20000000004 */
[----:B------:R-:W-:Y:S05]  /*7690*/  @P0 BRA `(.L_x_174) ;  /* 0x0000000400500947 */ /* 0x000fea0003800000 */
[----:B------:R-:W0:Y:S01]  /*76a0*/  S2R R15, SR_CTAID.X ;  /* 0x00000000000f7919 */ /* 0x000e220000002500 */
[----:B------:R-:W-:Y:S01]  /*76b0*/  ULDC.64 UR8, c[0x0][0x628] ;  /* 0x00018a0000087ab9 */ /* 0x000fe20000000a00 */
[----:B------:R-:W1:Y:S01]  /*76c0*/  LDC R20, c[0x0][0x144] ;  /* 0x00005100ff147b82 */ /* 0x000e620000000800 */
[----:B------:R-:W-:Y:S01]  /*76d0*/  ISETP.NE.U32.AND P0, PT, RZ, UR8, PT ;  /* 0x00000008ff007c0c */ /* 0x000fe2000bf05070 */
[----:B------:R-:W2:Y:S01]  /*76e0*/  S2R R12, SR_CTAID.Y ;  /* 0x00000000000c7919 */ /* 0x000ea20000002600 */
[----:B------:R-:W-:Y:S01]  /*76f0*/  ULDC UR10, c[0x0][0x150] ;  /* 0x00005400000a7ab9 */ /* 0x000fe20000000800 */
[----:B------:R-:W-:Y:S01]  /*7700*/  ULDC UR11, c[0x0][0x630] ;  /* 0x00018c00000b7ab9 */ /* 0x000fe20000000800 */
[----:B------:R-:W-:Y:S01]  /*7710*/  ISETP.NE.AND.EX P0, PT, RZ, UR9, PT, P0 ;  /* 0x00000009ff007c0c */ /* 0x000fe2000bf05300 */
[----:B------:R-:W-:Y:S01]  /*7720*/  IMAD.MOV.U32 R4, RZ, RZ, R16 ;  /* 0x000000ffff047224 */ /* 0x000fe200078e0010 */
[----:B0-----:R-:W-:-:S05]  /*7730*/  I2FP.F32.U32 R5, R15 ;  /* 0x0000000f00057245 */ /* 0x001fca0000201000 */
[----:B------:R-:W-:Y:S01]  /*7740*/  FMUL R21, R5, UR10 ;  /* 0x0000000a05157c20 */ /* 0x000fe20008400000 */
[----:B------:R-:W-:-:S05]  /*7750*/  IMAD.MOV.U32 R5, RZ, RZ, R17 ;  /* 0x000000ffff057224 */ /* 0x000fca00078e0011 */
[----:B--2---:R-:W-:Y:S05]  /*7760*/  @!P0 BRA `(.L_x_175) ;  /* 0x0000000000288947 */ /* 0x004fea0003800000 */
[----:B------:R-:W-:Y:S02]  /*7770*/  ULDC UR10, c[0x0][0x634] ;  /* 0x00018d00000a7ab9 */ /* 0x000fe40000000800 */
[----:B------:R-:W-:-:S05]  /*7780*/  IADD3 R5, P0, R16, UR10, RZ ;  /* 0x0000000a10057c10 */ /* 0x000fca000ff1e0ff */
[----:B------:R-:W-:-:S04]  /*7790*/  IMAD.X R19, RZ, RZ, R17, P0 ;  /* 0x000000ffff137224 */ /* 0x000fc800000e0611 */
[----:B------:R-:W-:-:S04]  /*77a0*/  IMAD.WIDE.U32 R6, R19, UR8, RZ ;  /* 0x0000000813067c25 */ /* 0x000fc8000f8e00ff */
[----:B------:R-:W-:-:S04]  /*77b0*/  IMAD.WIDE.U32 R6, P0, R5, UR9, R6 ;  /* 0x0000000905067c25 */ /* 0x000fc8000f800006 */
[----:B------:R-:W-:-:S04]  /*77c0*/  IMAD.WIDE.U32 R4, R5, UR8, RZ ;  /* 0x0000000805047c25 */ /* 0x000fc8000f8e00ff */
[----:B------:R-:W-:Y:S01]  /*77d0*/  IMAD.MOV.U32 R4, RZ, RZ, R7 ;  /* 0x000000ffff047224 */ /* 0x000fe200078e0007 */
[----:B------:R-:W-:Y:S01]  /*77e0*/  IADD3 RZ, P1, R5, R6, RZ ;  /* 0x0000000605ff7210 */ /* 0x000fe20007f3e0ff */
[----:B------:R-:W-:-:S04]  /*77f0*/  IMAD.X R5, RZ, RZ, RZ, P0 ;  /* 0x000000ffff057224 */ /* 0x000fc800000e06ff */
[----:B------:R-:W-:-:S08]  /*7800*/  IMAD.WIDE.U32.X R4, R19, UR9, R4, P1 ;  /* 0x0000000913047c25 */ /* 0x000fd000088e0404 */
.L_x_175:
[--C-:B------:R-:W-:Y:S01]  /*7810*/  SHF.R.U64 R14, R4, UR11, R5.reuse ;  /* 0x0000000b040e7c19 */ /* 0x100fe20008001205 */
[----:B------:R-:W0:Y:S01]  /*7820*/  F2I.U32.TRUNC.NTZ R21, R21 ;  /* 0x0000001500157305 */ /* 0x000e22000020f000 */
[----:B------:R-:W-:Y:S01]  /*7830*/  SHF.R.U32.HI R4, RZ, UR11, R5 ;  /* 0x0000000bff047c19 */ /* 0x000fe20008011605 */
[----:B------:R-:W-:Y:S01]  /*7840*/  ULDC.64 UR8, c[0x0][0x620] ;  /* 0x0001880000087ab9 */ /* 0x000fe20000000a00 */
[----:B------:R-:W-:Y:S01]  /*7850*/  IADD3 R7, P0, RZ, -R14, RZ ;  /* 0x8000000eff077210 */ /* 0x000fe20007f1e0ff */
[----:B------:R-:W-:-:S04]  /*7860*/  ULDC.64 UR10, c[0x0][0x640] ;  /* 0x00019000000a7ab9 */ /* 0x000fc80000000a00 */
[----:B------:R-:W-:Y:S01]  /*7870*/  IMAD.X R4, RZ, RZ, ~R4, P0 ;  /* 0x000000ffff047224 */ /* 0x000fe200000e0e04 */
[----:B------:R-:W-:-:S03]  /*7880*/  ISETP.NE.U32.AND P0, PT, RZ, UR10, PT ;  /* 0x0000000aff007c0c */ /* 0x000fc6000bf05070 */
[----:B------:R-:W-:Y:S01]  /*7890*/  IMAD R6, R4, UR8, RZ ;  /* 0x0000000804067c24 */ /* 0x000fe2000f8e02ff */
[----:B------:R-:W-:Y:S01]  /*78a0*/  ISETP.NE.AND.EX P0, PT, RZ, UR11, PT, P0 ;  /* 0x0000000bff007c0c */ /* 0x000fe2000bf05300 */
[----:B------:R-:W-:Y:S01]  /*78b0*/  IMAD.WIDE.U32 R4, R7, UR8, R16 ;  /* 0x0000000807047c25 */ /* 0x000fe2000f8e0010 */
[----:B------:R-:W-:-:S03]  /*78c0*/  ULDC UR8, c[0x0][0x618] ;  /* 0x0001860000087ab9 */ /* 0x000fc60000000800 */
[----:B------:R-:W-:Y:S01]  /*78d0*/  IMAD R7, R7, UR9, R6 ;  /* 0x0000000907077c24 */ /* 0x000fe2000f8e0206 */
[----:B------:R-:W-:Y:S01]  /*78e0*/  ULDC UR9, c[0x0][0x154] ;  /* 0x0000550000097ab9 */ /* 0x000fe20000000800 */
[----:B0-----:R-:W-:Y:S02]  /*78f0*/  IMAD.MOV R6, RZ, RZ, -R21 ;  /* 0x000000ffff067224 */ /* 0x001fe400078e0a15 */
[----:B------:R-:W0:Y:S01]  /*7900*/  LDC R21, c[0x0][0x148] ;  /* 0x00005200ff157b82 */ /* 0x000e220000000800 */
[----:B------:R-:W-:Y:S02]  /*7910*/  IMAD.IADD R5, R5, 0x1, R7 ;  /* 0x0000000105057824 */ /* 0x000fe400078e0207 */
[----:B-1----:R-:W-:Y:S01]  /*7920*/  IMAD R15, R20, R6, R15 ;  /* 0x00000006140f7224 */ /* 0x002fe200078e020f */
[----:B------:R-:W-:Y:S02]  /*7930*/  I2FP.F32.U32 R6, R12 ;  /* 0x0000000c00067245 */ /* 0x000fe40000201000 */
[----:B------:R-:W-:-:S02]  /*7940*/  SHF.R.U64 R19, R4, UR8, R5 ;  /* 0x0000000804137c19 */ /* 0x000fc40008001205 */
[----:B------:R-:W-:Y:S01]  /*7950*/  SHF.R.U32.HI R4, RZ, UR8, R5 ;  /* 0x00000008ff047c19 */ /* 0x000fe20008011605 */
[----:B------:R-:W-:Y:S01]  /*7960*/  FMUL R6, R6, UR9 ;  /* 0x0000000906067c20 */ /* 0x000fe20008400000 */
[----:B------:R-:W-:Y:S02]  /*7970*/  ULDC UR8, c[0x0][0x608] ;  /* 0x0001820000087ab9 */ /* 0x000fe40000000800 */
[--C-:B------:R-:W-:Y:S01]  /*7980*/  SHF.R.U64 R22, R19, UR8, R4.reuse ;  /* 0x0000000813167c19 */ /* 0x100fe20008001204 */
[----:B------:R1:W2:Y:S01]  /*7990*/  F2I.U32.TRUNC.NTZ R24, R6 ;  /* 0x0000000600187305 */ /* 0x0002a2000020f000 */
[----:B------:R-:W-:Y:S01]  /*79a0*/  SHF.R.U32.HI R5, RZ, UR8, R4 ;  /* 0x00000008ff057c19 */ /* 0x000fe20008011604 */
[----:B------:R-:W-:-:S03]  /*79b0*/  ULDC UR8, c[0x0][0x658] ;  /* 0x0001960000087ab9 */ /* 0x000fc60000000800 */
[--C-:B------:R-:W-:Y:S02]  /*79c0*/  SHF.R.U64 R20, R22, UR8, R5.reuse ;  /* 0x0000000816147c19 */ /* 0x100fe40008001205 */
[----:B------:R-:W-:-:S03]  /*79d0*/  SHF.R.U32.HI R23, RZ, UR8, R5 ;  /* 0x00000008ff177c19 */ /* 0x000fc60008011605 */
[----:B------:R-:W-:Y:S02]  /*79e0*/  IMAD.MOV.U32 R4, RZ, RZ, R20 ;  /* 0x000000ffff047224 */ /* 0x000fe400078e0014 */
[----:B------:R-:W-:Y:S01]  /*79f0*/  IMAD.MOV.U32 R5, RZ, RZ, R23 ;  /* 0x000000ffff057224 */ /* 0x000fe200078e0017 */
[----:B-1----:R-:W-:Y:S06]  /*7a00*/  @!P0 BRA `(.L_x_176) ;  /* 0x0000000000288947 */ /* 0x002fec0003800000 */
        /* <DEDUP_REMOVED lines=10> */
.L_x_176:
[----:B------:R-:W-:Y:S01]  /*7ab0*/  ISETP.NE.AND P0, PT, R2, 0x1, PT ;  /* 0x000000010200780c */ /* 0x000fe20003f05270 */
[----:B------:R-:W-:Y:S01]  /*7ac0*/  ULDC UR8, c[0x0][0x648] ;  /* 0x0001920000087ab9 */ /* 0x000fe20000000800 */
[----:B------:R-:W-:Y:S01]  /*7ad0*/  LOP3.LUT R22, R22, UR7, RZ, 0xc0, !PT ;  /* 0x0000000716167c12 */ /* 0x000fe2000f8ec0ff */
[----:B--2---:R-:W-:Y:S01]  /*7ae0*/  IMAD.MOV R24, RZ, RZ, -R24 ;  /* 0x000000ffff187224 */ /* 0x004fe200078e0a18 */
[----:B------:R-:W-:Y:S01]  /*7af0*/  SHF.R.U64 R5, R4, UR8, R5 ;  /* 0x0000000804057c19 */ /* 0x000fe20008001205 */
[----:B------:R-:W-:Y:S01]  /*7b00*/  ULDC UR8, c[0x0][0x638] ;  /* 0x00018e0000087ab9 */ /* 0x000fe20000000800 */
[----:B------:R-:W-:Y:S01]  /*7b10*/  LOP3.LUT R19, R19, UR4, RZ, 0xc0, !PT ;  /* 0x0000000413137c12 */ /* 0x000fe2000f8ec0ff */
[----:B------:R-:W-:Y:S01]  /*7b20*/  ULDC UR9, c[0x0][0x610] ;  /* 0x0001840000097ab9 */ /* 0x000fe20000000800 */
[----:B------:R-:W-:Y:S02]  /*7b30*/  IMAD.MOV.U32 R4, RZ, RZ, 0x1 ;  /* 0x00000001ff047424 */ /* 0x000fe400078e00ff */
[----:B------:R-:W-:-:S02]  /*7b40*/  IMAD.MOV R7, RZ, RZ, -R5 ;  /* 0x000000ffff077224 */ /* 0x000fc400078e0a05 */
[----:B------:R-:W-:Y:S02]  /*7b50*/  IMAD R22, R5, UR5, R22 ;  /* 0x0000000505167c24 */ /* 0x000fe4000f8e0216 */
[----:B0-----:R-:W-:Y:S02]  /*7b60*/  @P0 IMAD R15, R21, R24, R12 ;  /* 0x00000018150f0224 */ /* 0x001fe400078e020c */
[----:B------:R-:W-:Y:S01]  /*7b70*/  IMAD R20, R7, UR8, R20 ;  /* 0x0000000807147c24 */ /* 0x000fe2000f8e0214 */
[----:B------:R-:W-:Y:S01]  /*7b80*/  ULDC UR8, c[0x0][0x600] ;  /* 0x0001800000087ab9 */ /* 0x000fe20000000800 */
[----:B------:R-:W-:Y:S02]  /*7b90*/  IMAD R15, R22, UR9, R15 ;  /* 0x00000009160f7c24 */ /* 0x000fe4000f8e020f */
[----:B------:R-:W-:Y:S02]  /*7ba0*/  IMAD R20, R20, UR8, R19 ;  /* 0x0000000814147c24 */ /* 0x000fe4000f8e0213 */
[----:B------:R-:W-:-:S03]  /*7bb0*/  IMAD.MOV.U32 R7, RZ, RZ, R14 ;  /* 0x000000ffff077224 */ /* 0x000fc600078e000e */
[----:B------:R-:W-:Y:S02]  /*7bc0*/  SEL R19, R20, R15, !P0 ;  /* 0x0000000f14137207 */ /* 0x000fe40004000000 */
[----:B------:R-:W-:-:S07]  /*7bd0*/  SEL R12, R15, R20, !P0 ;  /* 0x000000140f0c7207 */ /* 0x000fce0004000000 */
.L_x_174:
[----:B------:R-:W-:Y:S05]  /*7be0*/  BSYNC B1 ;  /* 0x0000000000017941 */ /* 0x000fea0003800000 */
.L_x_173:
[----:B------:R-:W-:-:S13]  /*7bf0*/  LOP3.LUT P0, RZ, R4, 0xff, RZ, 0xc0, !PT ;  /* 0x000000ff04ff7812 */ /* 0x000fda000780c0ff */
[----:B------:R-:W-:Y:S05]  /*7c00*/  @P0 BRA `(.L_x_177) ;  /* 0xfffffff400300947 */ /* 0x000fea000383ffff */
[----:B------:R-:W-:Y:S05]  /*7c10*/  BSYNC B0 ;  /* 0x0000000000007941 */ /* 0x000fea0003800000 */
.L_x_166:
[----:B------:R-:W-:-:S03]  /*7c20*/  UMOV UR8, 0xffffffff ;  /* 0xffffffff00087882 */ /* 0x000fc60000000000 */
[----:B------:R-:W-:Y:S05]  /*7c30*/  BRA.DIV UR8, `(.L_x_178) ;  /* 0x0000000608387947 */ /* 0x000fea000b800000 */
[----:B------:R-:W-:-:S13]  /*7c40*/  ELECT P6, URZ, PT ;  /* 0x00000000003f782f */ /* 0x000fda00038c0000 */
.L_x_193:
[----:B------:R-:W-:Y:S04]  /*7c50*/  BSSY B0, `(.L_x_179) ;  /* 0x0000034000007945 */ /* 0x000fe80003800000 */
[----:B------:R-:W-:Y:S05]  /*7c60*/  @!P6 BRA `(.L_x_180) ;  /* 0x0000000000c8e947 */ /* 0x000fea0003800000 */
[----:B------:R-:W-:-:S04]  /*7c70*/  LOP3.LUT R18, R18, 0x2, RZ, 0xfc, !PT ;  /* 0x0000000212127812 */ /* 0x000fc800078efcff */
[----:B------:R-:W-:-:S13]  /*7c80*/  ISETP.NE.AND P0, PT, R18, 0x3, PT ;  /* 0x000000031200780c */ /* 0x000fda0003f05270 */
[----:B------:R-:W-:Y:S05]  /*7c90*/  @!P0 BRA `(.L_x_181) ;  /* 0x0000000000048947 */ /* 0x000fea0003800000 */
[----:B------:R-:W-:Y:S01]  /*7ca0*/  BPT.TRAP 0x1 ;  /* 0x000000040000795c */ /* 0x000fe20000300000 */
.L_x_181:
[----:B------:R-:W0:Y:S01]  /*7cb0*/  S2R R5, SR_CgaCtaId ;  /* 0x0000000000057919 */ /* 0x000e220000008800 */
[----:B------:R-:W-:Y:S02]  /*7cc0*/  MOV R0, 0x400 ;  /* 0x0000040000007802 */ /* 0x000fe40000000f00 */
[----:B------:R-:W-:Y:S02]  /*7cd0*/  SHF.L.U32 R4, R3, 0x1f, RZ ;  /* 0x0000001f03047819 */ /* 0x000fe400000006ff */
[----:B0-----:R-:W-:-:S05]  /*7ce0*/  LEA R0, R5, R0, 0x18 ;  /* 0x0000000005007211 */ /* 0x001fca00078ec0ff */
[----:B------:R-:W-:-:S04]  /*7cf0*/  VIADD R0, R0, 0x28 ;  /* 0x0000002800007836 */ /* 0x000fc80000000000 */
[C---:B------:R-:W-:Y:S02]  /*7d00*/  IMAD R7, R13.reuse, 0x8, R0 ;  /* 0x000000080d077824 */ /* 0x040fe400078e0200 */
[----:B------:R-:W-:Y:S02]  /*7d10*/  VIADD R13, R13, 0x1 ;  /* 0x000000010d0d7836 */ /* 0x000fe40000000000 */
[----:B------:R-:W0:Y:S03]  /*7d20*/  SYNCS.PHASECHK.TRANS64.TRYWAIT P0, [R7+URZ], R4 ;  /* 0x00000004070075a7 */ /* 0x000e26000800017f */
[----:B------:R-:W-:-:S04]  /*7d30*/  ISETP.NE.AND P1, PT, R13, 0x5, PT ;  /* 0x000000050d00780c */ /* 0x000fc80003f25270 */
[----:B------:R-:W-:Y:S02]  /*7d40*/  SEL R2, RZ, 0x1, P1 ;  /* 0x00000001ff027807 */ /* 0x000fe40000800000 */
[----:B------:R-:W-:Y:S02]  /*7d50*/  SEL R13, R13, RZ, P1 ;  /* 0x000000ff0d0d7207 */ /* 0x000fe40000800000 */
[----:B------:R-:W-:-:S03]  /*7d60*/  LOP3.LUT R6, R3, R2, RZ, 0x3c, !PT ;  /* 0x0000000203067212 */ /* 0x000fc600078e3cff */
[----:B------:R-:W-:Y:S01]  /*7d70*/  IMAD R8, R13, 0x8, R0 ;  /* 0x000000080d087824 */ /* 0x000fe200078e0200 */
[----:B------:R-:W-:Y:S01]  /*7d80*/  SHF.L.U32 R5, R6, 0x1f, RZ ;  /* 0x0000001f06057819 */ /* 0x000fe200000006ff */
[----:B0-----:R-:W-:Y:S06]  /*7d90*/  @!P0 BRA `(.L_x_182) ;  /* 0x0000000400008947 */ /* 0x001fec0003800000 */
.L_x_194:
[----:B------:R-:W1:Y:S01]  /*7da0*/  SYNCS.PHASECHK.TRANS64.TRYWAIT P0, [R8+URZ], R5 ;  /* 0x00000005080075a7 */ /* 0x000e62000800017f */
[----:B------:R-:W-:-:S05]  /*7db0*/  VIADD R2, R13, 0x1 ;  /* 0x000000010d027836 */ /* 0x000fca0000000000 */
[----:B------:R-:W-:-:S04]  /*7dc0*/  ISETP.NE.AND P1, PT, R2, 0x5, PT ;  /* 0x000000050200780c */ /* 0x000fc80003f25270 */
[----:B------:R-:W-:Y:S02]  /*7dd0*/  SEL R3, RZ, 0x1, P1 ;  /* 0x00000001ff037807 */ /* 0x000fe40000800000 */
[----:B0-----:R-:W-:Y:S02]  /*7de0*/  SEL R7, R2, RZ, P1 ;  /* 0x000000ff02077207 */ /* 0x001fe40000800000 */
[----:B------:R-:W-:-:S03]  /*7df0*/  LOP3.LUT R6, R6, R3, RZ, 0x3c, !PT ;  /* 0x0000000306067212 */ /* 0x000fc600078e3cff */
[----:B------:R-:W-:Y:S01]  /*7e00*/  IMAD R9, R7, 0x8, R0 ;  /* 0x0000000807097824 */ /* 0x000fe200078e0200 */
[----:B------:R-:W-:Y:S01]  /*7e10*/  SHF.L.U32 R4, R6, 0x1f, RZ ;  /* 0x0000001f06047819 */ /* 0x000fe200000006ff */
[----:B-1----:R-:W-:Y:S06]  /*7e20*/  @!P0 BRA `(.L_x_183) ;  /* 0x0000000000f08947 */ /* 0x002fec0003800000 */
.L_x_195:
[----:B------:R-:W1:Y:S01]  /*7e30*/  SYNCS.PHASECHK.TRANS64.TRYWAIT P0, [R9+URZ], R4 ;  /* 0x00000004090075a7 */ /* 0x000e62000800017f */
[----:B------:R-:W-:-:S05]  /*7e40*/  VIADD R2, R7, 0x1 ;  /* 0x0000000107027836 */ /* 0x000fca0000000000 */
[----:B------:R-:W-:-:S04]  /*7e50*/  ISETP.NE.AND P1, PT, R2, 0x5, PT ;  /* 0x000000050200780c */ /* 0x000fc80003f25270 */
[----:B------:R-:W-:Y:S02]  /*7e60*/  SEL R3, RZ, 0x1, P1 ;  /* 0x00000001ff037807 */ /* 0x000fe40000800000 */
[----:B------:R-:W-:Y:S02]  /*7e70*/  SEL R7, R2, RZ, P1 ;  /* 0x000000ff02077207 */ /* 0x000fe40000800000 */
[----:B------:R-:W-:-:S03]  /*7e80*/  LOP3.LUT R11, R6, R3, RZ, 0x3c, !PT ;  /* 0x00000003060b7212 */ /* 0x000fc600078e3cff */
[----:B------:R-:W-:Y:S01]  /*7e90*/  IMAD R6, R7, 0x8, R0 ;  /* 0x0000000807067824 */ /* 0x000fe200078e0200 */
[----:B0-----:R-:W-:Y:S01]  /*7ea0*/  SHF.L.U32 R5, R11, 0x1f, RZ ;  /* 0x0000001f0b057819 */ /* 0x001fe200000006ff */
[----:B-1----:R-:W-:Y:S06]  /*7eb0*/  @!P0 BRA `(.L_x_184) ;  /* 0x0000000000e08947 */ /* 0x002fec0003800000 */
.L_x_196:
[----:B------:R-:W1:Y:S01]  /*7ec0*/  SYNCS.PHASECHK.TRANS64.TRYWAIT P0, [R6+URZ], R5 ;  /* 0x00000005060075a7 */ /* 0x000e62000800017f */
[----:B------:R-:W-:-:S05]  /*7ed0*/  VIADD R2, R7, 0x1 ;  /* 0x0000000107027836 */ /* 0x000fca0000000000 */
[----:B------:R-:W-:-:S04]  /*7ee0*/  ISETP.NE.AND P1, PT, R2, 0x5, PT ;  /* 0x000000050200780c */ /* 0x000fc80003f25270 */
[----:B0-----:R-:W-:Y:S02]  /*7ef0*/  SEL R4, RZ, 0x1, P1 ;  /* 0x00000001ff047807 */ /* 0x001fe40000800000 */
[----:B------:R-:W-:Y:S02]  /*7f00*/  SEL R3, R2, RZ, P1 ;  /* 0x000000ff02037207 */ /* 0x000fe40000800000 */
[----:B------:R-:W-:Y:S01]  /*7f10*/  LOP3.LUT R4, R11, R4, RZ, 0x3c, !PT ;  /* 0x000000040b047212 */ /* 0x000fe200078e3cff */
[----:B-1----:R-:W-:Y:S06]  /*7f20*/  @!P0 BRA `(.L_x_185) ;  /* 0x0000000000d88947 */ /* 0x002fec0003800000 */
.L_x_197:
[----:B------:R-:W-:Y:S01]  /*7f30*/  IMAD R3, R3, 0x8, R0 ;  /* 0x0000000803037824 */ /* 0x000fe200078e0200 */
[----:B------:R-:W-:-:S07]  /*7f40*/  SHF.L.U32 R0, R4, 0x1f, RZ ;  /* 0x0000001f04007819 */ /* 0x000fce00000006ff */
.L_x_186:
[----:B-1----:R1:W2:Y:S02]  /*7f50*/  SYNCS.PHASECHK.TRANS64.TRYWAIT P0, [R3+URZ], R0 ;  /* 0x00000000030075a7 */ /* 0x0022a4000800017f */
[----:B--2---:R-:W-:Y:S05]  /*7f60*/  @!P0 NANOSLEEP.SYNCS 0x989680 ;  /* 0x009896800000895d */ /* 0x004fea0003900000 */
[----:B------:R-:W2:Y:S02]  /*7f70*/  @!P0 SYNCS.PHASECHK.TRANS64 P0, [R3+URZ], R0 ;  /* 0x00000000030085a7 */ /* 0x000ea4000800007f */
[----:B--2---:R-:W-:Y:S05]  /*7f80*/  @!P0 BRA `(.L_x_186) ;  /* 0xfffffffc00f08947 */ /* 0x004fea000383ffff */
.L_x_180:
[----:B------:R-:W-:Y:S05]  /*7f90*/  BSYNC B0 ;  /* 0x0000000000007941 */ /* 0x000fea0003800000 */
.L_x_179:
[----:B------:R-:W-:Y:S05]  /*7fa0*/  EXIT ;  /* 0x000000000000794d */ /* 0x000fea0003800000 */
.L_x_21:
[----:B-1----:R1:W2:Y:S02]  /*7fb0*/  SYNCS.PHASECHK.TRANS64.TRYWAIT P1, [R3+URZ], R0 ;  /* 0x00000000030075a7 */ /* 0x0022a4000802017f */
[----:B--2---:R-:W-:Y:S05]  /*7fc0*/  @!P1 NANOSLEEP.SYNCS 0x989680 ;  /* 0x009896800000995d */ /* 0x004fea0003900000 */
[----:B------:R-:W2:Y:S02]  /*7fd0*/  @!P1 SYNCS.PHASECHK.TRANS64 P1, [R3+URZ], R0 ;  /* 0x00000000030095a7 */ /* 0x000ea4000802007f */
[----:B--2---:R-:W-:Y:S05]  /*7fe0*/  @!P1 BRA `(.L_x_21) ;  /* 0xfffffffc00f09947 */ /* 0x004fea000383ffff */
[----:B------:R-:W-:Y:S05]  /*7ff0*/  BRA `(.L_x_20) ;  /* 0xffffff9400fc7947 */ /* 0x000fea000383ffff */
.L_x_26:
[----:B-1----:R1:W2:Y:S02]  /*8000*/  SYNCS.PHASECHK.TRANS64.TRYWAIT P1, [R5+URZ], R4 ;  /* 0x00000004050075a7 */ /* 0x0022a4000802017f */
[----:B--2---:R-:W-:Y:S05]  /*8010*/  @!P1 NANOSLEEP.SYNCS 0x989680 ;  /* 0x009896800000995d */ /* 0x004fea0003900000 */
[----:B------:R-:W2:Y:S02]  /*8020*/  @!P1 SYNCS.PHASECHK.TRANS64 P1, [R5+URZ], R4 ;  /* 0x00000004050095a7 */ /* 0x000ea4000802007f */
[----:B--2---:R-:W-:Y:S05]  /*8030*/  @!P1 BRA `(.L_x_26) ;  /* 0xfffffffc00f09947 */ /* 0x004fea000383ffff */
[----:B------:R-:W-:Y:S05]  /*8040*/  BRA `(.L_x_25) ;  /* 0xffffff9800d87947 */ /* 0x000fea000383ffff */
.L_x_167:
[----:B------:R-:W-:Y:S01]  /*8050*/  BSSY B1, `(.L_x_187) ;  /* 0x0000006000017945 */ /* 0x000fe20003800000 */
[----:B------:R-:W-:-:S07]  /*8060*/  IMAD.MOV.U32 R15, RZ, RZ, -0x1 ;  /* 0xffffffffff0f7424 */ /* 0x000fce00078e00ff */
[----:B------:R-:W-:Y:S05]  /*8070*/  WARPSYNC.COLLECTIVE R15, `(.L_x_188) ;  /* 0x000000000f0c7348 */ /* 0x000fea0003c00000 */
[----:B------:R-:W-:Y:S02]  /*8080*/  ELECT P6, UR62, PT ;  /* 0x00000000003e782f */ /* 0x000fe400038c0000 */
[----:B------:R-:W-:Y:S01]  /*8090*/  MOV R14, UR62 ;  /* 0x0000003e000e7c02 */ /* 0x000fe20008000f00 */
[----:B------:R-:W-:Y:S10]  /*80a0*/  ENDCOLLECTIVE ;  /* 0x000000000000791b */ /* 0x000ff40003800000 */
.L_x_188:
[----:B------:R-:W-:Y:S05]  /*80b0*/  BSYNC B1 ;  /* 0x0000000000017941 */ /* 0x000fea0003800000 */
.L_x_187:
[----:B------:R-:W-:Y:S05]  /*80c0*/  BRA `(.L_x_189) ;  /* 0xfffffff0000c7947 */ /* 0x000fea000383ffff */
.L_x_170:
[----:B0-----:R0:W1:Y:S02]  /*80d0*/  SYNCS.PHASECHK.TRANS64.TRYWAIT P0, [R21+URZ+0x28], R12 ;  /* 0x0000280c150075a7 */ /* 0x001064000800017f */
[----:B-1----:R-:W-:Y:S05]  /*80e0*/  @!P0 NANOSLEEP.SYNCS 0x989680 ;  /* 0x009896800000895d */ /* 0x002fea0003900000 */
[----:B------:R-:W1:Y:S02]  /*80f0*/  @!P0 SYNCS.PHASECHK.TRANS64 P0, [R21+URZ+0x28], R12 ;  /* 0x0000280c150085a7 */ /* 0x000e64000800007f */
[----:B-1----:R-:W-:Y:S05]  /*8100*/  @!P0 BRA `(.L_x_170) ;  /* 0xfffffffc00f08947 */ /* 0x002fea000383ffff */
[----:B------:R-:W-:Y:S05]  /*8110*/  BRA `(.L_x_190) ;  /* 0xfffffff000487947 */ /* 0x000fea000383ffff */
.L_x_178:
[----:B------:R-:W-:Y:S01]  /*8120*/  BSSY B0, `(.L_x_191) ;  /* 0x0000006000007945 */ /* 0x000fe20003800000 */
[----:B------:R-:W-:-:S07]  /*8130*/  IMAD.MOV.U32 R15, RZ, RZ, -0x1 ;  /* 0xffffffffff0f7424 */ /* 0x000fce00078e00ff */
[----:B------:R-:W-:Y:S05]  /*8140*/  WARPSYNC.COLLECTIVE R15, `(.L_x_192) ;  /* 0x000000000f0c7348 */ /* 0x000fea0003c00000 */
[----:B------:R-:W-:Y:S02]  /*8150*/  ELECT P6, UR62, PT ;  /* 0x00000000003e782f */ /* 0x000fe400038c0000 */
[----:B------:R-:W-:Y:S01]  /*8160*/  MOV R14, UR62 ;  /* 0x0000003e000e7c02 */ /* 0x000fe20008000f00 */
[----:B------:R-:W-:Y:S10]  /*8170*/  ENDCOLLECTIVE ;  /* 0x000000000000791b */ /* 0x000ff40003800000 */
.L_x_192:
[----:B------:R-:W-:Y:S05]  /*8180*/  BSYNC B0 ;  /* 0x0000000000007941 */ /* 0x000fea0003800000 */
.L_x_191:
[----:B------:R-:W-:Y:S05]  /*8190*/  BRA `(.L_x_193) ;  /* 0xfffffff800ac7947 */ /* 0x000fea000383ffff */
.L_x_182:
[----:B0-----:R0:W1:Y:S02]  /*81a0*/  SYNCS.PHASECHK.TRANS64.TRYWAIT P0, [R7+URZ], R4 ;  /* 0x00000004070075a7 */ /* 0x001064000800017f */
[----:B-1----:R-:W-:Y:S05]  /*81b0*/  @!P0 NANOSLEEP.SYNCS 0x989680 ;  /* 0x009896800000895d */ /* 0x002fea0003900000 */
[----:B------:R-:W1:Y:S02]  /*81c0*/  @!P0 SYNCS.PHASECHK.TRANS64 P0, [R7+URZ], R4 ;  /* 0x00000004070085a7 */ /* 0x000e64000800007f */
[----:B-1----:R-:W-:Y:S05]  /*81d0*/  @!P0 BRA `(.L_x_182) ;  /* 0xfffffffc00f08947 */ /* 0x002fea000383ffff */
[----:B------:R-:W-:Y:S05]  /*81e0*/  BRA `(.L_x_194) ;  /* 0xfffffff800ec7947 */ /* 0x000fea000383ffff */
.L_x_183:
[----:B0-----:R0:W1:Y:S02]  /*81f0*/  SYNCS.PHASECHK.TRANS64.TRYWAIT P0, [R8+URZ], R5 ;  /* 0x00000005080075a7 */ /* 0x001064000800017f */
[----:B-1----:R-:W-:Y:S05]  /*8200*/  @!P0 NANOSLEEP.SYNCS 0x989680 ;  /* 0x009896800000895d */ /* 0x002fea0003900000 */
[----:B------:R-:W1:Y:S02]  /*8210*/  @!P0 SYNCS.PHASECHK.TRANS64 P0, [R8+URZ], R5 ;  /* 0x00000005080085a7 */ /* 0x000e64000800007f */
[----:B-1----:R-:W-:Y:S05]  /*8220*/  @!P0 BRA `(.L_x_183) ;  /* 0xfffffffc00f08947 */ /* 0x002fea000383ffff */
[----:B------:R-:W-:Y:S05]  /*8230*/  BRA `(.L_x_195) ;  /* 0xfffffff800fc7947 */ /* 0x000fea000383ffff */
.L_x_184:
[----:B0-----:R0:W1:Y:S02]  /*8240*/  SYNCS.PHASECHK.TRANS64.TRYWAIT P0, [R9+URZ], R4 ;  /* 0x00000004090075a7 */ /* 0x001064000800017f */
[----:B-1----:R-:W-:Y:S05]  /*8250*/  @!P0 NANOSLEEP.SYNCS 0x989680 ;  /* 0x009896800000895d */ /* 0x002fea0003900000 */
[----:B------:R-:W1:Y:S02]  /*8260*/  @!P0 SYNCS.PHASECHK.TRANS64 P0, [R9+URZ], R4 ;  /* 0x00000004090085a7 */ /* 0x000e64000800007f */
[----:B-1----:R-:W-:Y:S05]  /*8270*/  @!P0 BRA `(.L_x_184) ;  /* 0xfffffffc00f08947 */ /* 0x002fea000383ffff */
[----:B------:R-:W-:Y:S05]  /*8280*/  BRA `(.L_x_196) ;  /* 0xfffffffc000c7947 */ /* 0x000fea000383ffff */
.L_x_185:
[----:B0-----:R0:W1:Y:S02]  /*8290*/  SYNCS.PHASECHK.TRANS64.TRYWAIT P0, [R6+URZ], R5 ;  /* 0x00000005060075a7 */ /* 0x001064000800017f */
[----:B-1----:R-:W-:Y:S05]  /*82a0*/  @!P0 NANOSLEEP.SYNCS 0x989680 ;  /* 0x009896800000895d */ /* 0x002fea0003900000 */
[----:B------:R-:W1:Y:S02]  /*82b0*/  @!P0 SYNCS.PHASECHK.TRANS64 P0, [R6+URZ], R5 ;  /* 0x00000005060085a7 */ /* 0x000e64000800007f */
[----:B-1----:R-:W-:Y:S05]  /*82c0*/  @!P0 BRA `(.L_x_185) ;  /* 0xfffffffc00f08947 */ /* 0x002fea000383ffff */
[----:B------:R-:W-:Y:S05]  /*82d0*/  BRA `(.L_x_197) ;  /* 0xfffffffc00147947 */ /* 0x000fea000383ffff */
.L_x_198:
[----:B------:R-:W-:-:S00]  /*82e0*/  BRA `(.L_x_198) ;  /* 0xfffffffc00fc7947 */ /* 0x000fc0000383ffff */
[----:B------:R-:W-:-:S00]  /*82f0*/  NOP ;  /* 0x0000000000007918 */ /* 0x000fc00000000000 */
        /* <DEDUP_REMOVED lines=8> */
.L_x_199:


//--------------------- .nv.global.init           --------------------------
	.section	.nv.global.init,"aw",@progbits
.nv.global.init:
	.type		$str$22,@object
	.size		$str$22,($str$23 - $str$22)
$str$22:
        /*0000*/ 	.byte	0x6b, 0x5f, 0x74, 0x69, 0x6c, 0x65, 0x5f, 0x63, 0x6f, 0x75, 0x6e, 0x74, 0x20, 0x3e, 0x3d, 0x20
        /*0010*/ 	.byte	0x31, 0x00
	.type		$str$23,@object
	.size		$str$23,(__unnamed_1 - $str$23)
$str$23:
        /*0012*/ 	.byte	0x2f, 0x74, 0x6d, 0x70, 0x2f, 0x63, 0x75, 0x74, 0x6c, 0x61, 0x73, 0x73, 0x5f, 0x73, 0x77, 0x65
        /*0022*/ 	.byte	0x65, 0x70, 0x5f, 0x73, 0x72, 0x63, 0x2f, 0x69, 0x6e, 0x63, 0x6c, 0x75, 0x64, 0x65, 0x2f, 0x63
        /*0032*/ 	.byte	0x75, 0x74, 0x6c, 0x61, 0x73, 0x73, 0x2f, 0x67, 0x65, 0x6d, 0x6d, 0x2f, 0x63, 0x6f, 0x6c, 0x6c
        /*0042*/ 	.byte	0x65, 0x63, 0x74, 0x69, 0x76, 0x65, 0x2f, 0x73, 0x6d, 0x39, 0x30, 0x5f, 0x6d, 0x6d, 0x61, 0x5f
        /*0052*/ 	.byte	0x74, 0x6d, 0x61, 0x5f, 0x67, 0x6d, 0x6d, 0x61, 0x5f, 0x73, 0x73, 0x5f, 0x77, 0x61, 0x72, 0x70
        /*0062*/ 	.byte	0x73, 0x70, 0x65, 0x63, 0x69, 0x61, 0x6c, 0x69, 0x7a, 0x65, 0x64, 0x2e, 0x68, 0x70, 0x70, 0x00
	.type		__unnamed_1,@object
	.size		__unnamed_1,(.L_0 - __unnamed_1)
__unnamed_1:
        /*0072*/ 	.byte	0x76, 0x6f, 0x69, 0x64, 0x20, 0x63, 0x75, 0x74, 0x6c, 0x61, 0x73, 0x73, 0x3a, 0x3a, 0x67, 0x65
        /* <DEDUP_REMOVED lines=180> */
        /*0bc2*/ 	.byte	0x75, 0x74, 0x65, 0x3a, 0x3a, 0x69, 0x64, 0x65, 0x6e, 0x74, 0x69, 0x74, 0x79, 0x5d, 0x00
.L_0:


//--------------------- .nv.shared._ZN7cutlass13device_kernelINS_4gemm6kernel13GemmUniversalIN4cute5tupleIJiiiiEEENS1_10collective13CollectiveMmaINS1_34MainloopSm90TmaGmmaWarpSpecializedILi5ENS5_IJNS4_1CILi4EEENSA_ILi2EEENSA_ILi1EEEEEENS1_35KernelTmaWarpSpecializedCooperativeEEENS5_IJNSA_ILi128EEESH_NSA_ILi64EEEEEENS_6half_tENS5_IJlSD_lEEESK_SL_NS4_8TiledMMAINS4_8MMA_AtomIJNS4_4SM904GMMA26MMA_64x128x16_F32F16F16_SSILNSP_5MajorE0ELSR_0ELNSP_7ScaleInE1ELSS_1EEEEEENS4_6LayoutINS5_IJSC_SD_SD_EEENS5_IJSD_NSA_ILi0EEESX_EEEEENS5_IJNS4_10UnderscoreES10_S10_EEEEENS4_23SM90_TMA_LOAD_MULTICASTENS4_14ComposedLayoutINS4_7SwizzleILi3ELi4ELi3EEENS4_18smem_ptr_flag_bitsILi16EEENSV_INS5_IJNSA_ILi8EEESI_EEENS5_IJSI_SD_EEEEEEEvNS4_8identityES13_S1D_vS1E_EENS_8epilogue10collective6detail29Sm90TmaWarpSpecializedAdapterINS1H_15DefaultEpilogueISK_SL_SL_NS1G_6thread17LinearCombinationISK_Li1EffLNS1L_9ScaleType4KindE0ELNS_15FloatRoundStyleE2ESK_EENS1_15EpilogueDefaultEEEEEvvEEEEvNT_6ParamsE --------------------------
	.section	.nv.shared._ZN7cutlass13device_kernelINS_4gemm6kernel13GemmUniversalIN4cute5tupleIJiiiiEEENS1_10collective13CollectiveMmaINS1_34MainloopSm90TmaGmmaWarpSpecializedILi5ENS5_IJNS4_1CILi4EEENSA_ILi2EEENSA_ILi1EEEEEENS1_35KernelTmaWarpSpecializedCooperativeEEENS5_IJNSA_ILi128EEESH_NSA_ILi64EEEEEENS_6half_tENS5_IJlSD_lEEESK_SL_NS4_8TiledMMAINS4_8MMA_AtomIJNS4_4SM904GMMA26MMA_64x128x16_F32F16F16_SSILNSP_5MajorE0ELSR_0ELNSP_7ScaleInE1ELSS_1EEEEEENS4_6LayoutINS5_IJSC_SD_SD_EEENS5_IJSD_NSA_ILi0EEESX_EEEEENS5_IJNS4_10UnderscoreES10_S10_EEEEENS4_23SM90_TMA_LOAD_MULTICASTENS4_14ComposedLayoutINS4_7SwizzleILi3ELi4ELi3EEENS4_18smem_ptr_flag_bitsILi16EEENSV_INS5_IJNSA_ILi8EEESI_EEENS5_IJSI_SD_EEEEEEEvNS4_8identityES13_S1D_vS1E_EENS_8epilogue10collective6detail29Sm90TmaWarpSpecializedAdapterINS1H_15DefaultEpilogueISK_SL_SL_NS1G_6thread17LinearCombinationISK_Li1EffLNS1L_9ScaleType4KindE0ELNS_15FloatRoundStyleE2ESK_EENS1_15EpilogueDefaultEEEEEvvEEEEvNT_6ParamsE,"aw",@nobits
	.sectionflags	@""
	.align	16
	.zero		1024


//--------------------- .nv.shared.reserved.0     --------------------------
	.section	.nv.shared.reserved.0,"aw",@nobits
	.weak		__nv_reservedSMEM_offset_0_alias
	.size		__nv_reservedSMEM_offset_0_alias, 0, 0
	.other		__nv_reservedSMEM_offset_0_alias,@"STO_CUDA_RESERVED_SHARED STV_DEFAULT"
__nv_reservedSMEM_offset_0_alias:
	.zero		0


//--------------------- .nv.global                --------------------------
	.section	.nv.global,"aw",@nobits
.nv.global:
	.type		_ZN40_INTERNAL_28f7260d_4_k_cu_f8f40b73_231934cute1_E,@object
	.size		_ZN40_INTERNAL_28f7260d_4_k_cu_f8f40b73_231934cute1_E,(_ZN40_INTERNAL_28f7260d_4_k_cu_f8f40b73_231934cuda3std3__45__cpo6cbeginE - _ZN40_INTERNAL_28f7260d_4_k_cu_f8f40b73_231934cute1_E)
_ZN40_INTERNAL_28f7260d_4_k_cu_f8f40b73_231934cute1_E:
	.zero		1
	.type		_ZN40_INTERNAL_28f7260d_4_k_cu_f8f40b73_231934cuda3std3__45__cpo6cbeginE,@object
	.size		_ZN40_INTERNAL_28f7260d_4_k_cu_f8f40b73_231934cuda3std3__45__cpo6cbeginE,(_ZN40_INTERNAL_28f7260d_4_k_cu_f8f40b73_231934cuda3std3__48in_placeE - _ZN40_INTERNAL_28f7260d_4_k_cu_f8f40b73_231934cuda3std3__45__cpo6cbeginE)
_ZN40_INTERNAL_28f7260d_4_k_cu_f8f40b73_231934cuda3std3__45__cpo6cbeginE:
	.zero		1
	.type		_ZN40_INTERNAL_28f7260d_4_k_cu_f8f40b73_231934cuda3std3__48in_placeE,@object
	.size		_ZN40_INTERNAL_28f7260d_4_k_cu_f8f40b73_231934cuda3std3__48in_placeE,(_ZN40_INTERNAL_28f7260d_4_k_cu_f8f40b73_231934cuda3std6ranges3__45__cpo9iter_moveE - _ZN40_INTERNAL_28f7260d_4_k_cu_f8f40b73_231934cuda3std3__48in_placeE)
_ZN40_INTERNAL_28f7260d_4_k_cu_f8f40b73_231934cuda3std3__48in_placeE:
	.zero		1
	.type		_ZN40_INTERNAL_28f7260d_4_k_cu_f8f40b73_231934cuda3std6ranges3__45__cpo9iter_moveE,@object
	.size		_ZN40_INTERNAL_28f7260d_4_k_cu_f8f40b73_231934cuda3std6ranges3__45__cpo9iter_moveE,(_ZN40_INTERNAL_28f7260d_4_k_cu_f8f40b73_231934cuda3std3__45__cpo5beginE - _ZN40_INTERNAL_28f7260d_4_k_cu_f8f40b73_231934cuda3std6ranges3__45__cpo9iter_moveE)
_ZN40_INTERNAL_28f7260d_4_k_cu_f8f40b73_231934cuda3std6ranges3__45__cpo9iter_moveE:
	.zero		1
	.type		_ZN40_INTERNAL_28f7260d_4_k_cu_f8f40b73_231934cuda3std3__45__cpo5beginE,@object
	.size		_ZN40_INTERNAL_28f7260d_4_k_cu_f8f40b73_231934cuda3std3__45__cpo5beginE,(_ZN40_INTERNAL_28f7260d_4_k_cu_f8f40b73_231934cuda3std3__442_GLOBAL__N__28f7260d_4_k_cu_f8f40b73_231936ignoreE - _ZN40_INTERNAL_28f7260d_4_k_cu_f8f40b73_231934cuda3std3__45__cpo5beginE)
_ZN40_INTERNAL_28f7260d_4_k_cu_f8f40b73_231934cuda3std3__45__cpo5beginE:
	.zero		1
	.type		_ZN40_INTERNAL_28f7260d_4_k_cu_f8f40b73_231934cuda3std3__442_GLOBAL__N__28f7260d_4_k_cu_f8f40b73_231936ignoreE,@object
	.size		_ZN40_INTERNAL_28f7260d_4_k_cu_f8f40b73_231934cuda3std3__442_GLOBAL__N__28f7260d_4_k_cu_f8f40b73_231936ignoreE,(_ZN40_INTERNAL_28f7260d_4_k_cu_f8f40b73_231934cute7productE - _ZN40_INTERNAL_28f7260d_4_k_cu_f8f40b73_231934cuda3std3__442_GLOBAL__N__28f7260d_4_k_cu_f8f40b73_231936ignoreE)
_ZN40_INTERNAL_28f7260d_4_k_cu_f8f40b73_231934cuda3std3__442_GLOBAL__N__28f7260d_4_k_cu_f8f40b73_231936ignoreE:
	.zero		1
	.type		_ZN40_INTERNAL_28f7260d_4_k_cu_f8f40b73_231934cute7productE,@object
	.size		_ZN40_INTERNAL_28f7260d_4_k_cu_f8f40b73_231934cute7productE,(_ZN40_INTERNAL_28f7260d_4_k_cu_f8f40b73_231934cuda3std3__45__cpo3endE - _ZN40_INTERNAL_28f7260d_4_k_cu_f8f40b73_231934cute7productE)
_ZN40_INTERNAL_28f7260d_4_k_cu_f8f40b73_231934cute7productE:
	.zero		1
	.type		_ZN40_INTERNAL_28f7260d_4_k_cu_f8f40b73_231934cuda3std3__45__cpo3endE,@object
	.size		_ZN40_INTERNAL_28f7260d_4_k_cu_f8f40b73_231934cuda3std3__45__cpo3endE,(_ZN40_INTERNAL_28f7260d_4_k_cu_f8f40b73_231934cuda3std3__419piecewise_constructE - _ZN40_INTERNAL_28f7260d_4_k_cu_f8f40b73_231934cuda3std3__45__cpo3endE)
_ZN40_INTERNAL_28f7260d_4_k_cu_f8f40b73_231934cuda3std3__45__cpo3endE:
	.zero		1
	.type		_ZN40_INTERNAL_28f7260d_4_k_cu_f8f40b73_231934cuda3std3__419piecewise_constructE,@object
	.size		_ZN40_INTERNAL_28f7260d_4_k_cu_f8f40b73_231934cuda3std3__419piecewise_constructE,(_ZN40_INTERNAL_28f7260d_4_k_cu_f8f40b73_231934cuda3std3__45__cpo4cendE - _ZN40_INTERNAL_28f7260d_4_k_cu_f8f40b73_231934cuda3std3__419piecewise_constructE)
_ZN40_INTERNAL_28f7260d_4_k_cu_f8f40b73_231934cuda3std3__419piecewise_constructE:
	.zero		1
	.type		_ZN40_INTERNAL_28f7260d_4_k_cu_f8f40b73_231934cuda3std3__45__cpo4cendE,@object
	.size		_ZN40_INTERNAL_28f7260d_4_k_cu_f8f40b73_231934cuda3std3__45__cpo4cendE,(_ZN40_INTERNAL_28f7260d_4_k_cu_f8f40b73_231934cuda3std6ranges3__45__cpo4swapE - _ZN40_INTERNAL_28f7260d_4_k_cu_f8f40b73_231934cuda3std3__45__cpo4cendE)
_ZN40_INTERNAL_28f7260d_4_k_cu_f8f40b73_231934cuda3std3__45__cpo4cendE:
	.zero		1
	.type		_ZN40_INTERNAL_28f7260d_4_k_cu_f8f40b73_231934cuda3std6ranges3__45__cpo4swapE,@object
	.size		_ZN40_INTERNAL_28f7260d_4_k_cu_f8f40b73_231934cuda3std6ranges3__45__cpo4swapE,(.L_8 - _ZN40_INTERNAL_28f7260d_4_k_cu_f8f40b73_231934cuda3std6ranges3__45__cpo4swapE)
_ZN40_INTERNAL_28f7260d_4_k_cu_f8f40b73_231934cuda3std6ranges3__45__cpo4swapE:
	.zero		1
.L_8:


//--------------------- .nv.constant0._ZN7cutlass13device_kernelINS_4gemm6kernel13GemmUniversalIN4cute5tupleIJiiiiEEENS1_10collective13CollectiveMmaINS1_34MainloopSm90TmaGmmaWarpSpecializedILi5ENS5_IJNS4_1CILi4EEENSA_ILi2EEENSA_ILi1EEEEEENS1_35KernelTmaWarpSpecializedCooperativeEEENS5_IJNSA_ILi128EEESH_NSA_ILi64EEEEEENS_6half_tENS5_IJlSD_lEEESK_SL_NS4_8TiledMMAINS4_8MMA_AtomIJNS4_4SM904GMMA26MMA_64x128x16_F32F16F16_SSILNSP_5MajorE0ELSR_0ELNSP_7ScaleInE1ELSS_1EEEEEENS4_6LayoutINS5_IJSC_SD_SD_EEENS5_IJSD_NSA_ILi0EEESX_EEEEENS5_IJNS4_10UnderscoreES10_S10_EEEEENS4_23SM90_TMA_LOAD_MULTICASTENS4_14ComposedLayoutINS4_7SwizzleILi3ELi4ELi3EEENS4_18smem_ptr_flag_bitsILi16EEENSV_INS5_IJNSA_ILi8EEESI_EEENS5_IJSI_SD_EEEEEEEvNS4_8identityES13_S1D_vS1E_EENS_8epilogue10collective6detail29Sm90TmaWarpSpecializedAdapterINS1H_15DefaultEpilogueISK_SL_SL_NS1G_6thread17LinearCombinationISK_Li1EffLNS1L_9ScaleType4KindE0ELNS_15FloatRoundStyleE2ESK_EENS1_15EpilogueDefaultEEEEEvvEEEEvNT_6ParamsE --------------------------
	.section	.nv.constant0._ZN7cutlass13device_kernelINS_4gemm6kernel13GemmUniversalIN4cute5tupleIJiiiiEEENS1_10collective13CollectiveMmaINS1_34MainloopSm90TmaGmmaWarpSpecializedILi5ENS5_IJNS4_1CILi4EEENSA_ILi2EEENSA_ILi1EEEEEENS1_35KernelTmaWarpSpecializedCooperativeEEENS5_IJNSA_ILi128EEESH_NSA_ILi64EEEEEENS_6half_tENS5_IJlSD_lEEESK_SL_NS4_8TiledMMAINS4_8MMA_AtomIJNS4_4SM904GMMA26MMA_64x128x16_F32F16F16_SSILNSP_5MajorE0ELSR_0ELNSP_7ScaleInE1ELSS_1EEEEEENS4_6LayoutINS5_IJSC_SD_SD_EEENS5_IJSD_NSA_ILi0EEESX_EEEEENS5_IJNS4_10UnderscoreES10_S10_EEEEENS4_23SM90_TMA_LOAD_MULTICASTENS4_14ComposedLayoutINS4_7SwizzleILi3ELi4ELi3EEENS4_18smem_ptr_flag_bitsILi16EEENSV_INS5_IJNSA_ILi8EEESI_EEENS5_IJSI_SD_EEEEEEEvNS4_8identityES13_S1D_vS1E_EENS_8epilogue10collective6detail29Sm90TmaWarpSpecializedAdapterINS1H_15DefaultEpilogueISK_SL_SL_NS1G_6thread17LinearCombinationISK_Li1EffLNS1L_9ScaleType4KindE0ELNS_15FloatRoundStyleE2ESK_EENS1_15EpilogueDefaultEEEEEvvEEEEvNT_6ParamsE,"a",@progbits
	.sectionflags	@""
	.align	4
.nv.constant0._ZN7cutlass13device_kernelINS_4gemm6kernel13GemmUniversalIN4cute5tupleIJiiiiEEENS1_10collective13CollectiveMmaINS1_34MainloopSm90TmaGmmaWarpSpecializedILi5ENS5_IJNS4_1CILi4EEENSA_ILi2EEENSA_ILi1EEEEEENS1_35KernelTmaWarpSpecializedCooperativeEEENS5_IJNSA_ILi128EEESH_NSA_ILi64EEEEEENS_6half_tENS5_IJlSD_lEEESK_SL_NS4_8TiledMMAINS4_8MMA_AtomIJNS4_4SM904GMMA26MMA_64x128x16_F32F16F16_SSILNSP_5MajorE0ELSR_0ELNSP_7ScaleInE1ELSS_1EEEEEENS4_6LayoutINS5_IJSC_SD_SD_EEENS5_IJSD_NSA_ILi0EEESX_EEEEENS5_IJNS4_10UnderscoreES10_S10_EEEEENS4_23SM90_TMA_LOAD_MULTICASTENS4_14ComposedLayoutINS4_7SwizzleILi3ELi4ELi3EEENS4_18smem_ptr_flag_bitsILi16EEENSV_INS5_IJNSA_ILi8EEESI_EEENS5_IJSI_SD_EEEEEEEvNS4_8identityES13_S1D_vS1E_EENS_8epilogue10collective6detail29Sm90TmaWarpSpecializedAdapterINS1H_15DefaultEpilogueISK_SL_SL_NS1G_6thread17LinearCombinationISK_Li1EffLNS1L_9ScaleType4KindE0ELNS_15FloatRoundStyleE2ESK_EENS1_15EpilogueDefaultEEEEEvvEEEEvNT_6ParamsE:
	.zero		1664


//--------------------- SYMBOLS --------------------------

	.type		.nv.reservedSmem.offset0,@object
	.size		.nv.reservedSmem.offset0,0x4
	.type		__assertfail,@function
